	.target	sm_100a

	.elftype	@"ET_EXEC"


//--------------------- .note.nv.tkinfo           --------------------------
	.section	.note.nv.tkinfo,"",@"SHT_NOTE"
	.sectionflags	@"SHF_NOTE_NV_TKINFO"
	.tkinfo
        /*0018*/ 	.word	0x00000002
        /*0030*/ 	.string	""
        /*0030*/ 	.string	"ptxas"
        /*0030*/ 	.string	"Cuda compilation tools, release 13.0, V13.0.88"
        /*0030*/ 	.string	"Build cuda_13.0.r13.0/compiler.36424714_0"
        /*0030*/ 	.string	"-arch sm_100a -m 64 "



//--------------------- .note.nv.cuinfo           --------------------------
	.section	.note.nv.cuinfo,"",@"SHT_NOTE"
	.sectionflags	@"SHF_NOTE_NV_CUINFO"
        /*0018*/ 	.short	0x0002
        /*001a*/ 	.short	0x0064
        /*001c*/ 	.short	0x0082
	.zero		2


//--------------------- .nv.info                  --------------------------
	.section	.nv.info,"",@"SHT_CUDA_INFO"
	.align	4


	//----- nvinfo : EIATTR_REGCOUNT
	.align		4
        /*0000*/ 	.byte	0x04, 0x2f
        /*0002*/ 	.short	(.L_20 - .L_19)
	.align		4
.L_19:
        /*0004*/ 	.word	index@(_ZN7cutlass13device_kernelINS_4gemm6kernel13GemmUniversalIN4cute5tupleIJiiiiEEENS1_10collective13CollectiveMmaINS1_35MainloopSm100TmaUmmaWarpSpecializedILi16ELi2ELi4ENS5_IJNS4_1CILi8EEENSA_ILi1EEESC_EEEEENS5_IJNSA_ILi128EEENSA_ILi256EEENSA_ILi64EEEEEENS_12float_e5m2_tENS5_IJlSC_lEEESJ_SK_NS4_8TiledMMAINS4_8MMA_AtomIJNS4_10MMA_TraitsINS4_25SM100_MMA_F8F6F4_2x1SM_SSEJSJ_SJ_fSF_SG_NS4_17integral_constantINS4_4UMMA5MajorELSR_0EEESS_NSP_INSQ_7ScaleInELST_0EEESU_EEEEEENS4_6LayoutINS5_IJSC_SC_SC_EEENS5_IJNSA_ILi0EEESZ_SZ_EEEEENS5_IJNS4_10UnderscoreES12_S12_EEEEENS4_18SM100_TMA_2SM_LOADENS4_14ComposedLayoutINS4_7SwizzleILi2ELi4ELi3EEENS4_18smem_ptr_flag_bitsILi8EEENSX_INS5_IJSB_SH_EEENS5_IJSH_SC_EEEEEEEvNS4_8identityENS4_28SM100_TMA_2SM_LOAD_MULTICASTES1E_vS1F_EENS_8epilogue10collective18CollectiveEpilogueINS1I_23Sm100TmaWarpSpecializedILi4ELi2ELi32ELb0ELb0EEEJNS5_IJSH_SG_SH_EEENS5_IJNSX_ISH_SC_EENSX_INS5_IJNSA_ILi32EEENSA_ILi2EEEEEENS5_IJSC_SF_EEEEEEEESJ_SK_SJ_SK_NS1I_6fusion15FusionCallbacksIS1M_NS1V_17LinearCombinationISJ_fSJ_fLNS_15FloatRoundStyleE2EEES1N_S1U_JEEENS4_5SM1004TMEM4LOAD26SM100_TMEM_LOAD_32dp32b32xENS4_13SM90_TMA_LOADENS16_INS17_ILi1ELi4ELi3EEES1A_NSX_INS5_IJSB_S1P_EEENS5_IJS1P_SC_EEEEEEENS4_39AutoVectorizingCopyWithAssumedAlignmentILi128EEENS4_14SM90_TMA_STOREES2A_S2C_S2C_EEEvvEEEEvNT_6ParamsE)
        /*0008*/ 	.word	0x00000074


	//----- nvinfo : EIATTR_FRAME_SIZE
	.align		4
.L_20:
        /*000c*/ 	.byte	0x04, 0x11
        /*000e*/ 	.short	(.L_22 - .L_21)
	.align		4
.L_21:
        /*0010*/ 	.word	index@($__internal_2_$__cuda_sm10x_tcgen05_guardrail_trap_unallocated_columns_being_dealloced)
        /*0014*/ 	.word	0x00000000


	//----- nvinfo : EIATTR_FRAME_SIZE
	.align		4
.L_22:
        /*0018*/ 	.byte	0x04, 0x11
        /*001a*/ 	.short	(.L_24 - .L_23)
	.align		4
.L_23:
        /*001c*/ 	.word	index@($__internal_1_$__cuda_sm10x_tcgen05_guardrail_trap_phase_invalid_during_alloc)
        /*0020*/ 	.word	0x00000000


	//----- nvinfo : EIATTR_FRAME_SIZE
	.align		4
.L_24:
        /*0024*/ 	.byte	0x04, 0x11
        /*0026*/ 	.short	(.L_26 - .L_25)
	.align		4
.L_25:
        /*0028*/ 	.word	index@($__internal_0_$__cuda_sm10x_tcgen05_guardrail_trap_col_being_dealloced_not_returned_by_alloc)
        /*002c*/ 	.word	0x00000000


	//----- nvinfo : EIATTR_FRAME_SIZE
	.align		4
.L_26:
        /*0030*/ 	.byte	0x04, 0x11
        /*0032*/ 	.short	(.L_28 - .L_27)
	.align		4
.L_27:
        /*0034*/ 	.word	index@(_ZN7cutlass13device_kernelINS_4gemm6kernel13GemmUniversalIN4cute5tupleIJiiiiEEENS1_10collective13CollectiveMmaINS1_35MainloopSm100TmaUmmaWarpSpecializedILi16ELi2ELi4ENS5_IJNS4_1CILi8EEENSA_ILi1EEESC_EEEEENS5_IJNSA_ILi128EEENSA_ILi256EEENSA_ILi64EEEEEENS_12float_e5m2_tENS5_IJlSC_lEEESJ_SK_NS4_8TiledMMAINS4_8MMA_AtomIJNS4_10MMA_TraitsINS4_25SM100_MMA_F8F6F4_2x1SM_SSEJSJ_SJ_fSF_SG_NS4_17integral_constantINS4_4UMMA5MajorELSR_0EEESS_NSP_INSQ_7ScaleInELST_0EEESU_EEEEEENS4_6LayoutINS5_IJSC_SC_SC_EEENS5_IJNSA_ILi0EEESZ_SZ_EEEEENS5_IJNS4_10UnderscoreES12_S12_EEEEENS4_18SM100_TMA_2SM_LOADENS4_14ComposedLayoutINS4_7SwizzleILi2ELi4ELi3EEENS4_18smem_ptr_flag_bitsILi8EEENSX_INS5_IJSB_SH_EEENS5_IJSH_SC_EEEEEEEvNS4_8identityENS4_28SM100_TMA_2SM_LOAD_MULTICASTES1E_vS1F_EENS_8epilogue10collective18CollectiveEpilogueINS1I_23Sm100TmaWarpSpecializedILi4ELi2ELi32ELb0ELb0EEEJNS5_IJSH_SG_SH_EEENS5_IJNSX_ISH_SC_EENSX_INS5_IJNSA_ILi32EEENSA_ILi2EEEEEENS5_IJSC_SF_EEEEEEEESJ_SK_SJ_SK_NS1I_6fusion15FusionCallbacksIS1M_NS1V_17LinearCombinationISJ_fSJ_fLNS_15FloatRoundStyleE2EEES1N_S1U_JEEENS4_5SM1004TMEM4LOAD26SM100_TMEM_LOAD_32dp32b32xENS4_13SM90_TMA_LOADENS16_INS17_ILi1ELi4ELi3EEES1A_NSX_INS5_IJSB_S1P_EEENS5_IJS1P_SC_EEEEEEENS4_39AutoVectorizingCopyWithAssumedAlignmentILi128EEENS4_14SM90_TMA_STOREES2A_S2C_S2C_EEEvvEEEEvNT_6ParamsE)
        /*0038*/ 	.word	0x00000000


	//----- nvinfo : EIATTR_MIN_STACK_SIZE
	.align		4
.L_28:
        /*003c*/ 	.byte	0x04, 0x12
        /*003e*/ 	.short	(.L_30 - .L_29)
	.align		4
.L_29:
        /*0040*/ 	.word	index@(_ZN7cutlass13device_kernelINS_4gemm6kernel13GemmUniversalIN4cute5tupleIJiiiiEEENS1_10collective13CollectiveMmaINS1_35MainloopSm100TmaUmmaWarpSpecializedILi16ELi2ELi4ENS5_IJNS4_1CILi8EEENSA_ILi1EEESC_EEEEENS5_IJNSA_ILi128EEENSA_ILi256EEENSA_ILi64EEEEEENS_12float_e5m2_tENS5_IJlSC_lEEESJ_SK_NS4_8TiledMMAINS4_8MMA_AtomIJNS4_10MMA_TraitsINS4_25SM100_MMA_F8F6F4_2x1SM_SSEJSJ_SJ_fSF_SG_NS4_17integral_constantINS4_4UMMA5MajorELSR_0EEESS_NSP_INSQ_7ScaleInELST_0EEESU_EEEEEENS4_6LayoutINS5_IJSC_SC_SC_EEENS5_IJNSA_ILi0EEESZ_SZ_EEEEENS5_IJNS4_10UnderscoreES12_S12_EEEEENS4_18SM100_TMA_2SM_LOADENS4_14ComposedLayoutINS4_7SwizzleILi2ELi4ELi3EEENS4_18smem_ptr_flag_bitsILi8EEENSX_INS5_IJSB_SH_EEENS5_IJSH_SC_EEEEEEEvNS4_8identityENS4_28SM100_TMA_2SM_LOAD_MULTICASTES1E_vS1F_EENS_8epilogue10collective18CollectiveEpilogueINS1I_23Sm100TmaWarpSpecializedILi4ELi2ELi32ELb0ELb0EEEJNS5_IJSH_SG_SH_EEENS5_IJNSX_ISH_SC_EENSX_INS5_IJNSA_ILi32EEENSA_ILi2EEEEEENS5_IJSC_SF_EEEEEEEESJ_SK_SJ_SK_NS1I_6fusion15FusionCallbacksIS1M_NS1V_17LinearCombinationISJ_fSJ_fLNS_15FloatRoundStyleE2EEES1N_S1U_JEEENS4_5SM1004TMEM4LOAD26SM100_TMEM_LOAD_32dp32b32xENS4_13SM90_TMA_LOADENS16_INS17_ILi1ELi4ELi3EEES1A_NSX_INS5_IJSB_S1P_EEENS5_IJS1P_SC_EEEEEEENS4_39AutoVectorizingCopyWithAssumedAlignmentILi128EEENS4_14SM90_TMA_STOREES2A_S2C_S2C_EEEvvEEEEvNT_6ParamsE)
        /*0044*/ 	.word	0x00000000
.L_30:


//--------------------- .nv.compat                --------------------------
	.section	.nv.compat,"",@"SHT_CUDA_COMPAT_INFO"
	.align	4
        /*0000*/ 	.byte	0x02, 0x09, 0x01, 0x00, 0x02, 0x02, 0x02, 0x00, 0x02, 0x05, 0x05, 0x00, 0x03, 0x07, 0x01, 0x01
        /*0010*/ 	.byte	0x02, 0x03, 0x01, 0x00, 0x02, 0x06, 0x01, 0x00, 0x04, 0x0b, 0x08, 0x00, 0x09, 0x00, 0x00, 0x00
        /*0020*/ 	.byte	0x00, 0x00, 0x00, 0x00


//--------------------- .nv.info._ZN7cutlass13device_kernelINS_4gemm6kernel13GemmUniversalIN4cute5tupleIJiiiiEEENS1_10collective13CollectiveMmaINS1_35MainloopSm100TmaUmmaWarpSpecializedILi16ELi2ELi4ENS5_IJNS4_1CILi8EEENSA_ILi1EEESC_EEEEENS5_IJNSA_ILi128EEENSA_ILi256EEENSA_ILi64EEEEEENS_12float_e5m2_tENS5_IJlSC_lEEESJ_SK_NS4_8TiledMMAINS4_8MMA_AtomIJNS4_10MMA_TraitsINS4_25SM100_MMA_F8F6F4_2x1SM_SSEJSJ_SJ_fSF_SG_NS4_17integral_constantINS4_4UMMA5MajorELSR_0EEESS_NSP_INSQ_7ScaleInELST_0EEESU_EEEEEENS4_6LayoutINS5_IJSC_SC_SC_EEENS5_IJNSA_ILi0EEESZ_SZ_EEEEENS5_IJNS4_10UnderscoreES12_S12_EEEEENS4_18SM100_TMA_2SM_LOADENS4_14ComposedLayoutINS4_7SwizzleILi2ELi4ELi3EEENS4_18smem_ptr_flag_bitsILi8EEENSX_INS5_IJSB_SH_EEENS5_IJSH_SC_EEEEEEEvNS4_8identityENS4_28SM100_TMA_2SM_LOAD_MULTICASTES1E_vS1F_EENS_8epilogue10collective18CollectiveEpilogueINS1I_23Sm100TmaWarpSpecializedILi4ELi2ELi32ELb0ELb0EEEJNS5_IJSH_SG_SH_EEENS5_IJNSX_ISH_SC_EENSX_INS5_IJNSA_ILi32EEENSA_ILi2EEEEEENS5_IJSC_SF_EEEEEEEESJ_SK_SJ_SK_NS1I_6fusion15FusionCallbacksIS1M_NS1V_17LinearCombinationISJ_fSJ_fLNS_15FloatRoundStyleE2EEES1N_S1U_JEEENS4_5SM1004TMEM4LOAD26SM100_TMEM_LOAD_32dp32b32xENS4_13SM90_TMA_LOADENS16_INS17_ILi1ELi4ELi3EEES1A_NSX_INS5_IJSB_S1P_EEENS5_IJS1P_SC_EEEEEEENS4_39AutoVectorizingCopyWithAssumedAlignmentILi128EEENS4_14SM90_TMA_STOREES2A_S2C_S2C_EEEvvEEEEvNT_6ParamsE --------------------------
	.section	.nv.info._ZN7cutlass13device_kernelINS_4gemm6kernel13GemmUniversalIN4cute5tupleIJiiiiEEENS1_10collective13CollectiveMmaINS1_35MainloopSm100TmaUmmaWarpSpecializedILi16ELi2ELi4ENS5_IJNS4_1CILi8EEENSA_ILi1EEESC_EEEEENS5_IJNSA_ILi128EEENSA_ILi256EEENSA_ILi64EEEEEENS_12float_e5m2_tENS5_IJlSC_lEEESJ_SK_NS4_8TiledMMAINS4_8MMA_AtomIJNS4_10MMA_TraitsINS4_25SM100_MMA_F8F6F4_2x1SM_SSEJSJ_SJ_fSF_SG_NS4_17integral_constantINS4_4UMMA5MajorELSR_0EEESS_NSP_INSQ_7ScaleInELST_0EEESU_EEEEEENS4_6LayoutINS5_IJSC_SC_SC_EEENS5_IJNSA_ILi0EEESZ_SZ_EEEEENS5_IJNS4_10UnderscoreES12_S12_EEEEENS4_18SM100_TMA_2SM_LOADENS4_14ComposedLayoutINS4_7SwizzleILi2ELi4ELi3EEENS4_18smem_ptr_flag_bitsILi8EEENSX_INS5_IJSB_SH_EEENS5_IJSH_SC_EEEEEEEvNS4_8identityENS4_28SM100_TMA_2SM_LOAD_MULTICASTES1E_vS1F_EENS_8epilogue10collective18CollectiveEpilogueINS1I_23Sm100TmaWarpSpecializedILi4ELi2ELi32ELb0ELb0EEEJNS5_IJSH_SG_SH_EEENS5_IJNSX_ISH_SC_EENSX_INS5_IJNSA_ILi32EEENSA_ILi2EEEEEENS5_IJSC_SF_EEEEEEEESJ_SK_SJ_SK_NS1I_6fusion15FusionCallbacksIS1M_NS1V_17LinearCombinationISJ_fSJ_fLNS_15FloatRoundStyleE2EEES1N_S1U_JEEENS4_5SM1004TMEM4LOAD26SM100_TMEM_LOAD_32dp32b32xENS4_13SM90_TMA_LOADENS16_INS17_ILi1ELi4ELi3EEES1A_NSX_INS5_IJSB_S1P_EEENS5_IJS1P_SC_EEEEEEENS4_39AutoVectorizingCopyWithAssumedAlignmentILi128EEENS4_14SM90_TMA_STOREES2A_S2C_S2C_EEEvvEEEEvNT_6ParamsE,"",@"SHT_CUDA_INFO"
	.sectionflags	@""
	.align	4


	//----- nvinfo : EIATTR_CUDA_API_VERSION
	.align		4
        /*0000*/ 	.byte	0x04, 0x37
        /*0002*/ 	.short	(.L_32 - .L_31)
.L_31:
        /*0004*/ 	.word	0x00000082


	//----- nvinfo : EIATTR_KPARAM_INFO
	.align		4
.L_32:
        /*0008*/ 	.byte	0x04, 0x17
        /*000a*/ 	.short	(.L_34 - .L_33)
.L_33:
        /*000c*/ 	.word	0x00000000
        /*0010*/ 	.short	0x0000
        /*0012*/ 	.short	0x0000
        /*0014*/ 	.byte	0x00, 0xf0, 0x01, 0x20


	//----- nvinfo : EIATTR_AT_ENTRY_FRAGMENTS
	.align		4
.L_34:
        /*0018*/ 	.byte	0x04, 0x4f
        /*001a*/ 	.short	(.L_36 - .L_35)


	//   ....[0]....
.L_35:
        /*001c*/ 	.word	0x00000007


	//----- nvinfo : EIATTR_RESERVED_SMEM_USED
	.align		4
.L_36:
        /*0020*/ 	.byte	0x01, 0x41
	.zero		2


	//----- nvinfo : EIATTR_SPARSE_MMA_MASK
	.align		4
        /*0024*/ 	.byte	0x03, 0x50
        /*0026*/ 	.short	0x0000


	//----- nvinfo : EIATTR_TCGEN05_2CTA_USED
	.align		4
        /*0028*/ 	.byte	0x01, 0x52
	.zero		2


	//----- nvinfo : EIATTR_MAXREG_COUNT
	.align		4
        /*002c*/ 	.byte	0x03, 0x1b
        /*002e*/ 	.short	0x00ff


	//----- nvinfo : EIATTR_NUM_BARRIERS
	.align		4
        /*0030*/ 	.byte	0x02, 0x4c
        /*0032*/ 	.byte	0x07
	.zero		1


	//----- nvinfo : EIATTR_EXTERNS
	.align		4
        /*0034*/ 	.byte	0x04, 0x0f
        /*0036*/ 	.short	(.L_38 - .L_37)


	//   ....[0]....
	.align		4
.L_37:
        /*0038*/ 	.word	index@(__assertfail)


	//----- nvinfo : EIATTR_MERCURY_ISA_VERSION
	.align		4
.L_38:
        /*003c*/ 	.byte	0x03, 0x5f
        /*003e*/ 	.short	0x0101


	//----- nvinfo : EIATTR_INT_WARP_WIDE_INSTR_OFFSETS
	.align		4
        /*0040*/ 	.byte	0x04, 0x31
        /*0042*/ 	.short	(.L_40 - .L_39)


	//   ....[0]....
.L_39:
        /*0044*/ 	.word	0x00000f20


	//   ....[1]....
        /*0048*/ 	.word	0x00000fc0


	//   ....[2]....
        /*004c*/ 	.word	0x00004aa0


	//   ....[3]....
        /*0050*/ 	.word	0x00004ac0


	//   ....[4]....
        /*0054*/ 	.word	0x00004af0


	//   ....[5]....
        /*0058*/ 	.word	0x000056e0


	//   ....[6]....
        /*005c*/ 	.word	0x00005780


	//   ....[7]....
        /*0060*/ 	.word	0x00005830


	//   ....[8]....
        /*0064*/ 	.word	0x000058a0


	//   ....[9]....
        /*0068*/ 	.word	0x00005950


	//   ....[10]....
        /*006c*/ 	.word	0x00005a00


	//   ....[11]....
        /*0070*/ 	.word	0x00005a70


	//   ....[12]....
        /*0074*/ 	.word	0x00005b30


	//   ....[13]....
        /*0078*/ 	.word	0x00005bf0


	//   ....[14]....
        /*007c*/ 	.word	0x00005c90


	//   ....[15]....
        /*0080*/ 	.word	0x00005d80


	//   ....[16]....
        /*0084*/ 	.word	0x00005e60


	//----- nvinfo : EIATTR_COOP_GROUP_MASK_REGIDS
	.align		4
.L_40:
        /*0088*/ 	.byte	0x04, 0x29
        /*008a*/ 	.short	(.L_42 - .L_41)


	//   ....[0]....
.L_41:
        /*008c*/ 	.word	0xffffffff


	//   ....[1]....
        /*0090*/ 	.word	0xffffffff


	//   ....[2]....
        /*0094*/ 	.word	0xffffffff


	//   ....[3]....
        /*0098*/ 	.word	0xffffffff


	//   ....[4]....
        /*009c*/ 	.word	0xffffffff


	//   ....[5]....
        /*00a0*/ 	.word	0xffffffff


	//   ....[6]....
        /*00a4*/ 	.word	0xffffffff


	//   ....[7]....
        /*00a8*/ 	.word	0xffffffff


	//   ....[8]....
        /*00ac*/ 	.word	0xffffffff


	//   ....[9]....
        /*00b0*/ 	.word	0xffffffff


	//   ....[10]....
        /*00b4*/ 	.word	0xffffffff


	//   ....[11]....
        /*00b8*/ 	.word	0xffffffff


	//   ....[12]....
        /*00bc*/ 	.word	0xffffffff


	//   ....[13]....
        /*00c0*/ 	.word	0xffffffff


	//----- nvinfo : EIATTR_COOP_GROUP_INSTR_OFFSETS
	.align		4
.L_42:
        /*00c4*/ 	.byte	0x04, 0x28
        /*00c6*/ 	.short	(.L_44 - .L_43)


	//   ....[0]....
.L_43:
        /*00c8*/ 	.word	0x000000b0


	//   ....[1]....
        /*00cc*/ 	.word	0x00000520


	//   ....[2]....
        /*00d0*/ 	.word	0x00000890


	//   ....[3]....
        /*00d4*/ 	.word	0x00000a20


	//   ....[4]....
        /*00d8*/ 	.word	0x00000b10


	//   ....[5]....
        /*00dc*/ 	.word	0x00000c70


	//   ....[6]....
        /*00e0*/ 	.word	0x00000e00


	//   ....[7]....
        /*00e4*/ 	.word	0x00001040


	//   ....[8]....
        /*00e8*/ 	.word	0x000023f0


	//   ....[9]....
        /*00ec*/ 	.word	0x00003960


	//   ....[10]....
        /*00f0*/ 	.word	0x00003e30


	//   ....[11]....
        /*00f4*/ 	.word	0x00003e60


	//   ....[12]....
        /*00f8*/ 	.word	0x000049a0


	//   ....[13]....
        /*00fc*/ 	.word	0x00004bb0


	//----- nvinfo : EIATTR_VRC_CTA_INIT_COUNT
	.align		4
.L_44:
        /*0100*/ 	.byte	0x02, 0x4a
        /*0102*/ 	.byte	0x80
	.zero		1


	//----- nvinfo : EIATTR_SYSCALL_OFFSETS
	.align		4
        /*0104*/ 	.byte	0x04, 0x46
        /*0106*/ 	.short	(.L_46 - .L_45)


	//   ....[0]....
.L_45:
        /*0108*/ 	.word	0x000069d0


	//   ....[1]....
        /*010c*/ 	.word	0x00006b10


	//   ....[2]....
        /*0110*/ 	.word	0x00007330


	//   ....[3]....
        /*0114*/ 	.word	0x00008110


	//   ....[4]....
        /*0118*/ 	.word	0x00008ea0


	//   ....[5]....
        /*011c*/ 	.word	0x00009c50


	//----- nvinfo : EIATTR_MBARRIER_INSTR_OFFSETS
	.align		4
.L_46:
        /*0120*/ 	.byte	0x04, 0x39
        /*0122*/ 	.short	(.L_48 - .L_47)


	//   ....[0]....
.L_47:
        /*0124*/ 	.word	0x00000670
        /*0128*/ 	.word	0x000000ff
        /*012c*/ 	.word	0x00000000
        /*0130*/ 	.short	0x0100
        /*0132*/ 	.byte	0x04
	.zero		1


	//   ....[1]....
        /*0134*/ 	.word	0x00000680
        /*0138*/ 	.word	0x000000ff
        /*013c*/ 	.word	0x00000080
        /*0140*/ 	.short	0x0100
        /*0142*/ 	.byte	0x04
	.zero		1


	//   ....[2]....
        /*0144*/ 	.word	0x00000690
        /*0148*/ 	.word	0x000000ff
        /*014c*/ 	.word	0x00000008
        /*0150*/ 	.short	0x0100
        /*0152*/ 	.byte	0x04
	.zero		1


	//   ....[3]....
        /*0154*/ 	.word	0x000006a0
        /*0158*/ 	.word	0x000000ff
        /*015c*/ 	.word	0x00000088
        /*0160*/ 	.short	0x0100
        /*0162*/ 	.byte	0x04
	.zero		1


	//   ....[4]....
        /*0164*/ 	.word	0x000006b0
        /*0168*/ 	.word	0x000000ff
        /*016c*/ 	.word	0x00000010
        /*0170*/ 	.short	0x0100
        /*0172*/ 	.byte	0x04
	.zero		1


	//   ....[5]....
        /*0174*/ 	.word	0x000006c0
        /*0178*/ 	.word	0x000000ff
        /*017c*/ 	.word	0x00000090
        /*0180*/ 	.short	0x0100
        /*0182*/ 	.byte	0x04
	.zero		1


	//   ....[6]....
        /*0184*/ 	.word	0x000006d0
        /*0188*/ 	.word	0x000000ff
        /*018c*/ 	.word	0x00000018
        /*0190*/ 	.short	0x0100
        /*0192*/ 	.byte	0x04
	.zero		1


	//   ....[7]....
        /*0194*/ 	.word	0x000006e0
        /*0198*/ 	.word	0x000000ff
        /*019c*/ 	.word	0x00000098
        /*01a0*/ 	.short	0x0100
        /*01a2*/ 	.byte	0x04
	.zero		1


	//   ....[8]....
        /*01a4*/ 	.word	0x000006f0
        /*01a8*/ 	.word	0x000000ff
        /*01ac*/ 	.word	0x00000020
        /*01b0*/ 	.short	0x0100
        /*01b2*/ 	.byte	0x04
	.zero		1


	//   ....[9]....
        /*01b4*/ 	.word	0x00000700
        /*01b8*/ 	.word	0x000000ff
        /*01bc*/ 	.word	0x000000a0
        /*01c0*/ 	.short	0x0100
        /*01c2*/ 	.byte	0x04
	.zero		1


	//   ....[10]....
        /*01c4*/ 	.word	0x00000710
        /*01c8*/ 	.word	0x000000ff
        /*01cc*/ 	.word	0x00000028
        /*01d0*/ 	.short	0x0100
        /*01d2*/ 	.byte	0x04
	.zero		1


	//   ....[11]....
        /*01d4*/ 	.word	0x00000720
        /*01d8*/ 	.word	0x000000ff
        /*01dc*/ 	.word	0x000000a8
        /*01e0*/ 	.short	0x0100
        /*01e2*/ 	.byte	0x04
	.zero		1


	//   ....[12]....
        /*01e4*/ 	.word	0x00000730
        /*01e8*/ 	.word	0x000000ff
        /*01ec*/ 	.word	0x00000030
        /*01f0*/ 	.short	0x0100
        /*01f2*/ 	.byte	0x04
	.zero		1


	//   ....[13]....
        /*01f4*/ 	.word	0x00000740
        /*01f8*/ 	.word	0x000000ff
        /*01fc*/ 	.word	0x000000b0
        /*0200*/ 	.short	0x0100
        /*0202*/ 	.byte	0x04
	.zero		1


	//   ....[14]....
        /*0204*/ 	.word	0x00000750
        /*0208*/ 	.word	0x000000ff
        /*020c*/ 	.word	0x00000038
        /*0210*/ 	.short	0x0100
        /*0212*/ 	.byte	0x04
	.zero		1


	//   ....[15]....
        /*0214*/ 	.word	0x00000760
        /*0218*/ 	.word	0x000000ff
        /*021c*/ 	.word	0x000000b8
        /*0220*/ 	.short	0x0100
        /*0222*/ 	.byte	0x04
	.zero		1


	//   ....[16]....
        /*0224*/ 	.word	0x00000770
        /*0228*/ 	.word	0x000000ff
        /*022c*/ 	.word	0x00000040
        /*0230*/ 	.short	0x0100
        /*0232*/ 	.byte	0x04
	.zero		1


	//   ....[17]....
        /*0234*/ 	.word	0x00000780
        /*0238*/ 	.word	0x000000ff
        /*023c*/ 	.word	0x000000c0
        /*0240*/ 	.short	0x0100
        /*0242*/ 	.byte	0x04
	.zero		1


	//   ....[18]....
        /*0244*/ 	.word	0x00000790
        /*0248*/ 	.word	0x000000ff
        /*024c*/ 	.word	0x00000048
        /*0250*/ 	.short	0x0100
        /*0252*/ 	.byte	0x04
	.zero		1


	//   ....[19]....
        /*0254*/ 	.word	0x000007a0
        /*0258*/ 	.word	0x000000ff
        /*025c*/ 	.word	0x000000c8
        /*0260*/ 	.short	0x0100
        /*0262*/ 	.byte	0x04
	.zero		1


	//   ....[20]....
        /*0264*/ 	.word	0x000007b0
        /*0268*/ 	.word	0x000000ff
        /*026c*/ 	.word	0x00000050
        /*0270*/ 	.short	0x0100
        /*0272*/ 	.byte	0x04
	.zero		1


	//   ....[21]....
        /*0274*/ 	.word	0x000007c0
        /*0278*/ 	.word	0x000000ff
        /*027c*/ 	.word	0x000000d0
        /*0280*/ 	.short	0x0100
        /*0282*/ 	.byte	0x04
	.zero		1


	//   ....[22]....
        /*0284*/ 	.word	0x000007d0
        /*0288*/ 	.word	0x000000ff
        /*028c*/ 	.word	0x00000058
        /*0290*/ 	.short	0x0100
        /*0292*/ 	.byte	0x04
	.zero		1


	//   ....[23]....
        /*0294*/ 	.word	0x000007e0
        /*0298*/ 	.word	0x000000ff
        /*029c*/ 	.word	0x000000d8
        /*02a0*/ 	.short	0x0100
        /*02a2*/ 	.byte	0x04
	.zero		1


	//   ....[24]....
        /*02a4*/ 	.word	0x000007f0
        /*02a8*/ 	.word	0x000000ff
        /*02ac*/ 	.word	0x00000060
        /*02b0*/ 	.short	0x0100
        /*02b2*/ 	.byte	0x04
	.zero		1


	//   ....[25]....
        /*02b4*/ 	.word	0x00000800
        /*02b8*/ 	.word	0x000000ff
        /*02bc*/ 	.word	0x000000e0
        /*02c0*/ 	.short	0x0100
        /*02c2*/ 	.byte	0x04
	.zero		1


	//   ....[26]....
        /*02c4*/ 	.word	0x00000810
        /*02c8*/ 	.word	0x000000ff
        /*02cc*/ 	.word	0x00000068
        /*02d0*/ 	.short	0x0100
        /*02d2*/ 	.byte	0x04
	.zero		1


	//   ....[27]....
        /*02d4*/ 	.word	0x00000820
        /*02d8*/ 	.word	0x000000ff
        /*02dc*/ 	.word	0x000000e8
        /*02e0*/ 	.short	0x0100
        /*02e2*/ 	.byte	0x04
	.zero		1


	//   ....[28]....
        /*02e4*/ 	.word	0x00000830
        /*02e8*/ 	.word	0x000000ff
        /*02ec*/ 	.word	0x00000070
        /*02f0*/ 	.short	0x0100
        /*02f2*/ 	.byte	0x04
	.zero		1


	//   ....[29]....
        /*02f4*/ 	.word	0x00000840
        /*02f8*/ 	.word	0x000000ff
        /*02fc*/ 	.word	0x000000f0
        /*0300*/ 	.short	0x0100
        /*0302*/ 	.byte	0x04
	.zero		1


	//   ....[30]....
        /*0304*/ 	.word	0x00000850
        /*0308*/ 	.word	0x000000ff
        /*030c*/ 	.word	0x00000078
        /*0310*/ 	.short	0x0100
        /*0312*/ 	.byte	0x04
	.zero		1


	//   ....[31]....
        /*0314*/ 	.word	0x00000860
        /*0318*/ 	.word	0x000000ff
        /*031c*/ 	.word	0x000000f8
        /*0320*/ 	.short	0x0100
        /*0322*/ 	.byte	0x04
	.zero		1


	//   ....[32]....
        /*0324*/ 	.word	0x00000990
        /*0328*/ 	.word	0x000000ff
        /*032c*/ 	.word	0x00000100
        /*0330*/ 	.short	0x0100
        /*0332*/ 	.byte	0x04
	.zero		1


	//   ....[33]....
        /*0334*/ 	.word	0x000009a0
        /*0338*/ 	.word	0x000000ff
        /*033c*/ 	.word	0x00000120
        /*0340*/ 	.short	0x0100
        /*0342*/ 	.byte	0x04
	.zero		1


	//   ....[34]....
        /*0344*/ 	.word	0x000009b0
        /*0348*/ 	.word	0x000000ff
        /*034c*/ 	.word	0x00000108
        /*0350*/ 	.short	0x0100
        /*0352*/ 	.byte	0x04
	.zero		1


	//   ....[35]....
        /*0354*/ 	.word	0x000009c0
        /*0358*/ 	.word	0x000000ff
        /*035c*/ 	.word	0x00000128
        /*0360*/ 	.short	0x0100
        /*0362*/ 	.byte	0x04
	.zero		1


	//   ....[36]....
        /*0364*/ 	.word	0x000009d0
        /*0368*/ 	.word	0x000000ff
        /*036c*/ 	.word	0x00000110
        /*0370*/ 	.short	0x0100
        /*0372*/ 	.byte	0x04
	.zero		1


	//   ....[37]....
        /*0374*/ 	.word	0x000009e0
        /*0378*/ 	.word	0x000000ff
        /*037c*/ 	.word	0x00000130
        /*0380*/ 	.short	0x0100
        /*0382*/ 	.byte	0x04
	.zero		1


	//   ....[38]....
        /*0384*/ 	.word	0x000009f0
        /*0388*/ 	.word	0x000000ff
        /*038c*/ 	.word	0x00000118
        /*0390*/ 	.short	0x0100
        /*0392*/ 	.byte	0x04
	.zero		1


	//   ....[39]....
        /*0394*/ 	.word	0x00000a00
        /*0398*/ 	.word	0x000000ff
        /*039c*/ 	.word	0x00000138
        /*03a0*/ 	.short	0x0100
        /*03a2*/ 	.byte	0x04
	.zero		1


	//   ....[40]....
        /*03a4*/ 	.word	0x00000ae0
        /*03a8*/ 	.word	0x000000ff
        /*03ac*/ 	.word	0x00000140
        /*03b0*/ 	.short	0x0100
        /*03b2*/ 	.byte	0x06
	.zero		1


	//   ....[41]....
        /*03b4*/ 	.word	0x00000af0
        /*03b8*/ 	.word	0x000000ff
        /*03bc*/ 	.word	0x00000148
        /*03c0*/ 	.short	0x0100
        /*03c2*/ 	.byte	0x06
	.zero		1


	//   ....[42]....
        /*03c4*/ 	.word	0x00000c20
        /*03c8*/ 	.word	0x000000ff
        /*03cc*/ 	.word	0x00000150
        /*03d0*/ 	.short	0x0100
        /*03d2*/ 	.byte	0x06
	.zero		1


	//   ....[43]....
        /*03d4*/ 	.word	0x00000c30
        /*03d8*/ 	.word	0x000000ff
        /*03dc*/ 	.word	0x00000160
        /*03e0*/ 	.short	0x0100
        /*03e2*/ 	.byte	0x06
	.zero		1


	//   ....[44]....
        /*03e4*/ 	.word	0x00000c40
        /*03e8*/ 	.word	0x000000ff
        /*03ec*/ 	.word	0x00000158
        /*03f0*/ 	.short	0x0100
        /*03f2*/ 	.byte	0x06
	.zero		1


	//   ....[45]....
        /*03f4*/ 	.word	0x00000c50
        /*03f8*/ 	.word	0x000000ff
        /*03fc*/ 	.word	0x00000168
        /*0400*/ 	.short	0x0100
        /*0402*/ 	.byte	0x06
	.zero		1


	//   ....[46]....
        /*0404*/ 	.word	0x00000d70
        /*0408*/ 	.word	0x000000ff
        /*040c*/ 	.word	0x00000170
        /*0410*/ 	.short	0x0100
        /*0412*/ 	.byte	0x04
	.zero		1


	//   ....[47]....
        /*0414*/ 	.word	0x00000d80
        /*0418*/ 	.word	0x000000ff
        /*041c*/ 	.word	0x00000190
        /*0420*/ 	.short	0x0100
        /*0422*/ 	.byte	0x04
	.zero		1


	//   ....[48]....
        /*0424*/ 	.word	0x00000d90
        /*0428*/ 	.word	0x000000ff
        /*042c*/ 	.word	0x00000178
        /*0430*/ 	.short	0x0100
        /*0432*/ 	.byte	0x04
	.zero		1


	//   ....[49]....
        /*0434*/ 	.word	0x00000da0
        /*0438*/ 	.word	0x000000ff
        /*043c*/ 	.word	0x00000198
        /*0440*/ 	.short	0x0100
        /*0442*/ 	.byte	0x04
	.zero		1


	//   ....[50]....
        /*0444*/ 	.word	0x00000db0
        /*0448*/ 	.word	0x000000ff
        /*044c*/ 	.word	0x00000180
        /*0450*/ 	.short	0x0100
        /*0452*/ 	.byte	0x04
	.zero		1


	//   ....[51]....
        /*0454*/ 	.word	0x00000dc0
        /*0458*/ 	.word	0x000000ff
        /*045c*/ 	.word	0x000001a0
        /*0460*/ 	.short	0x0100
        /*0462*/ 	.byte	0x04
	.zero		1


	//   ....[52]....
        /*0464*/ 	.word	0x00000dd0
        /*0468*/ 	.word	0x000000ff
        /*046c*/ 	.word	0x00000188
        /*0470*/ 	.short	0x0100
        /*0472*/ 	.byte	0x04
	.zero		1


	//   ....[53]....
        /*0474*/ 	.word	0x00000de0
        /*0478*/ 	.word	0x000000ff
        /*047c*/ 	.word	0x000001a8
        /*0480*/ 	.short	0x0100
        /*0482*/ 	.byte	0x04
	.zero		1


	//   ....[54]....
        /*0484*/ 	.word	0x00000ed0
        /*0488*/ 	.word	0x000000ff
        /*048c*/ 	.word	0x000001b0
        /*0490*/ 	.short	0x0100
        /*0492*/ 	.byte	0x04
	.zero		1


	//   ....[55]....
        /*0494*/ 	.word	0x00000ee0
        /*0498*/ 	.word	0x000000ff
        /*049c*/ 	.word	0x000001c0
        /*04a0*/ 	.short	0x0100
        /*04a2*/ 	.byte	0x04
	.zero		1


	//   ....[56]....
        /*04a4*/ 	.word	0x00000ef0
        /*04a8*/ 	.word	0x000000ff
        /*04ac*/ 	.word	0x000001b8
        /*04b0*/ 	.short	0x0100
        /*04b2*/ 	.byte	0x04
	.zero		1


	//   ....[57]....
        /*04b4*/ 	.word	0x00000f00
        /*04b8*/ 	.word	0x000000ff
        /*04bc*/ 	.word	0x000001c8
        /*04c0*/ 	.short	0x0100
        /*04c2*/ 	.byte	0x04
	.zero		1


	//   ....[58]....
        /*04c4*/ 	.word	0x00001000
        /*04c8*/ 	.word	0x000000ff
        /*04cc*/ 	.word	0x000001d0
        /*04d0*/ 	.short	0x0100
        /*04d2*/ 	.byte	0x06
	.zero		1


	//   ....[59]....
        /*04d4*/ 	.word	0x00001c40
        /*04d8*/ 	.word	0x00000000
        /*04dc*/ 	.word	0x000001c0
        /*04e0*/ 	.short	0x010a
        /*04e2*/ 	.byte	0xff
	.zero		1


	//   ....[60]....
        /*04e4*/ 	.word	0x00001c60
        /*04e8*/ 	.word	0x00000000
        /*04ec*/ 	.word	0x000001b0
        /*04f0*/ 	.short	0x0101
        /*04f2*/ 	.byte	0xff
	.zero		1


	//   ....[61]....
        /*04f4*/ 	.word	0x00001d10
        /*04f8*/ 	.word	0x000000ff
        /*04fc*/ 	.word	0x00000080
        /*0500*/ 	.short	0x010a
        /*0502*/ 	.byte	0x04
	.zero		1


	//   ....[62]....
        /*0504*/ 	.word	0x00001de0
        /*0508*/ 	.word	0x000000ff
        /*050c*/ 	.word	0x00000080
        /*0510*/ 	.short	0x010a
        /*0512*/ 	.byte	0x21
	.zero		1


	//   ....[63]....
        /*0514*/ 	.word	0x00001f90
        /*0518*/ 	.word	0x000000ff
        /*051c*/ 	.word	0x00000080
        /*0520*/ 	.short	0x010a
        /*0522*/ 	.byte	0x05
	.zero		1


	//   ....[64]....
        /*0524*/ 	.word	0x000020a0
        /*0528*/ 	.word	0x000000ff
        /*052c*/ 	.word	0x00000148
        /*0530*/ 	.short	0x0101
        /*0532*/ 	.byte	0x0d
	.zero		1


	//   ....[65]....
        /*0534*/ 	.word	0x000020c0
        /*0538*/ 	.word	0x000000ff
        /*053c*/ 	.word	0x00000080
        /*0540*/ 	.short	0x010a
        /*0542*/ 	.byte	0x04
	.zero		1


	//   ....[66]....
        /*0544*/ 	.word	0x00002140
        /*0548*/ 	.word	0x000000ff
        /*054c*/ 	.word	0x00000080
        /*0550*/ 	.short	0x010a
        /*0552*/ 	.byte	0x09
	.zero		1


	//   ....[67]....
        /*0554*/ 	.word	0x00002310
        /*0558*/ 	.word	0x000000ff
        /*055c*/ 	.word	0x00000080
        /*0560*/ 	.short	0x010a
        /*0562*/ 	.byte	0x05
	.zero		1


	//   ....[68]....
        /*0564*/ 	.word	0x00002420
        /*0568*/ 	.word	0x00000003
        /*056c*/ 	.word	0x00000150
        /*0570*/ 	.short	0x010a
        /*0572*/ 	.byte	0xff
	.zero		1


	//   ....[69]....
        /*0574*/ 	.word	0x00002570
        /*0578*/ 	.word	0x00000000
        /*057c*/ 	.word	0x00000000
        /*0580*/ 	.short	0x0101
        /*0582*/ 	.byte	0xff
	.zero		1


	//   ....[70]....
        /*0584*/ 	.word	0x00002b20
        /*0588*/ 	.word	0x000000ff
        /*058c*/ 	.word	0x00000000
        /*0590*/ 	.short	0x010a
        /*0592*/ 	.byte	0x04
	.zero		1


	//   ....[71]....
        /*0594*/ 	.word	0x00002bb0
        /*0598*/ 	.word	0x000000ff
        /*059c*/ 	.word	0x00000000
        /*05a0*/ 	.short	0x010a
        /*05a2*/ 	.byte	0x05
	.zero		1


	//   ....[72]....
        /*05a4*/ 	.word	0x00002c40
        /*05a8*/ 	.word	0x000000ff
        /*05ac*/ 	.word	0x00000000
        /*05b0*/ 	.short	0x010a
        /*05b2*/ 	.byte	0x05
	.zero		1


	//   ....[73]....
        /*05b4*/ 	.word	0x00002cd0
        /*05b8*/ 	.word	0x000000ff
        /*05bc*/ 	.word	0x00000000
        /*05c0*/ 	.short	0x010a
        /*05c2*/ 	.byte	0x05
	.zero		1


	//   ....[74]....
        /*05c4*/ 	.word	0x00002d60
        /*05c8*/ 	.word	0x000000ff
        /*05cc*/ 	.word	0x00000000
        /*05d0*/ 	.short	0x010a
        /*05d2*/ 	.byte	0x05
	.zero		1


	//   ....[75]....
        /*05d4*/ 	.word	0x00002df0
        /*05d8*/ 	.word	0x000000ff
        /*05dc*/ 	.word	0x00000000
        /*05e0*/ 	.short	0x010a
        /*05e2*/ 	.byte	0x05
	.zero		1


	//   ....[76]....
        /*05e4*/ 	.word	0x00002e80
        /*05e8*/ 	.word	0x000000ff
        /*05ec*/ 	.word	0x00000000
        /*05f0*/ 	.short	0x010a
        /*05f2*/ 	.byte	0x05
	.zero		1


	//   ....[77]....
        /*05f4*/ 	.word	0x00002f10
        /*05f8*/ 	.word	0x000000ff
        /*05fc*/ 	.word	0x00000000
        /*0600*/ 	.short	0x010a
        /*0602*/ 	.byte	0x05
	.zero		1


	//   ....[78]....
        /*0604*/ 	.word	0x00002fa0
        /*0608*/ 	.word	0x000000ff
        /*060c*/ 	.word	0x00000000
        /*0610*/ 	.short	0x010a
        /*0612*/ 	.byte	0x05
	.zero		1


	//   ....[79]....
        /*0614*/ 	.word	0x00003030
        /*0618*/ 	.word	0x000000ff
        /*061c*/ 	.word	0x00000000
        /*0620*/ 	.short	0x010a
        /*0622*/ 	.byte	0x05
	.zero		1


	//   ....[80]....
        /*0624*/ 	.word	0x000030c0
        /*0628*/ 	.word	0x000000ff
        /*062c*/ 	.word	0x00000000
        /*0630*/ 	.short	0x010a
        /*0632*/ 	.byte	0x05
	.zero		1


	//   ....[81]....
        /*0634*/ 	.word	0x00003150
        /*0638*/ 	.word	0x000000ff
        /*063c*/ 	.word	0x00000000
        /*0640*/ 	.short	0x010a
        /*0642*/ 	.byte	0x05
	.zero		1


	//   ....[82]....
        /*0644*/ 	.word	0x000031e0
        /*0648*/ 	.word	0x000000ff
        /*064c*/ 	.word	0x00000000
        /*0650*/ 	.short	0x010a
        /*0652*/ 	.byte	0x05
	.zero		1


	//   ....[83]....
        /*0654*/ 	.word	0x00003270
        /*0658*/ 	.word	0x000000ff
        /*065c*/ 	.word	0x00000000
        /*0660*/ 	.short	0x010a
        /*0662*/ 	.byte	0x05
	.zero		1


	//   ....[84]....
        /*0664*/ 	.word	0x00003300
        /*0668*/ 	.word	0x000000ff
        /*066c*/ 	.word	0x00000000
        /*0670*/ 	.short	0x010a
        /*0672*/ 	.byte	0x05
	.zero		1


	//   ....[85]....
        /*0674*/ 	.word	0x000033a0
        /*0678*/ 	.word	0x00000000
        /*067c*/ 	.word	0x00000000
        /*0680*/ 	.short	0x010a
        /*0682*/ 	.byte	0xff
	.zero		1


	//   ....[86]....
        /*0684*/ 	.word	0x000034c0
        /*0688*/ 	.word	0x00000002
        /*068c*/ 	.word	0x000001b0
        /*0690*/ 	.short	0x010a
        /*0692*/ 	.byte	0xff
	.zero		1


	//   ....[87]....
        /*0694*/ 	.word	0x00003520
        /*0698*/ 	.word	0x00000004
        /*069c*/ 	.word	0x00000000
        /*06a0*/ 	.short	0x0101
        /*06a2*/ 	.byte	0xff
	.zero		1


	//   ....[88]....
        /*06a4*/ 	.word	0x00003540
        /*06a8*/ 	.word	0x000000ff
        /*06ac*/ 	.word	0x00000160
        /*06b0*/ 	.short	0x010a
        /*06b2*/ 	.byte	0x04
	.zero		1


	//   ....[89]....
        /*06b4*/ 	.word	0x00003660
        /*06b8*/ 	.word	0x00000002
        /*06bc*/ 	.word	0x00000150
        /*06c0*/ 	.short	0x010a
        /*06c2*/ 	.byte	0xff
	.zero		1


	//   ....[90]....
        /*06c4*/ 	.word	0x00003770
        /*06c8*/ 	.word	0x00000002
        /*06cc*/ 	.word	0x00000000
        /*06d0*/ 	.short	0x0101
        /*06d2*/ 	.byte	0xff
	.zero		1


	//   ....[91]....
        /*06d4*/ 	.word	0x00003800
        /*06d8*/ 	.word	0x000000ff
        /*06dc*/ 	.word	0x00000160
        /*06e0*/ 	.short	0x0106
        /*06e2*/ 	.byte	0x04
	.zero		1


	//   ....[92]....
        /*06e4*/ 	.word	0x00003820
        /*06e8*/ 	.word	0x000000ff
        /*06ec*/ 	.word	0x00000160
        /*06f0*/ 	.short	0x010a
        /*06f2*/ 	.byte	0x04
	.zero		1


	//   ....[93]....
        /*06f4*/ 	.word	0x000038b0
        /*06f8*/ 	.word	0x000000ff
        /*06fc*/ 	.word	0x00000160
        /*0700*/ 	.short	0x0106
        /*0702*/ 	.byte	0x07
	.zero		1


	//   ....[94]....
        /*0704*/ 	.word	0x000038f0
        /*0708*/ 	.word	0x00000000
        /*070c*/ 	.word	0x00000160
        /*0710*/ 	.short	0x010a
        /*0712*/ 	.byte	0xff
	.zero		1


	//   ....[95]....
        /*0714*/ 	.word	0x00003b30
        /*0718*/ 	.word	0x000000ff
        /*071c*/ 	.word	0x00000008
        /*0720*/ 	.short	0x010a
        /*0722*/ 	.byte	0x05
	.zero		1


	//   ....[96]....
        /*0724*/ 	.word	0x00003b50
        /*0728*/ 	.word	0x000000ff
        /*072c*/ 	.word	0x00000008
        /*0730*/ 	.short	0x010a
        /*0732*/ 	.byte	0x05
	.zero		1


	//   ....[97]....
        /*0734*/ 	.word	0x00003ce0
        /*0738*/ 	.word	0x000000ff
        /*073c*/ 	.word	0x00000008
        /*0740*/ 	.short	0x010a
        /*0742*/ 	.byte	0x05
	.zero		1


	//   ....[98]....
        /*0744*/ 	.word	0x00003d00
        /*0748*/ 	.word	0x000000ff
        /*074c*/ 	.word	0x00000008
        /*0750*/ 	.short	0x010a
        /*0752*/ 	.byte	0x05
	.zero		1


	//   ....[99]....
        /*0754*/ 	.word	0x00003dc0
        /*0758*/ 	.word	0x000000ff
        /*075c*/ 	.word	0x00000000
        /*0760*/ 	.short	0x0101
        /*0762*/ 	.byte	0x04
	.zero		1


	//   ....[100]....
        /*0764*/ 	.word	0x000040c0
        /*0768*/ 	.word	0x00000000
        /*076c*/ 	.word	0x00000150
        /*0770*/ 	.short	0x010a
        /*0772*/ 	.byte	0xff
	.zero		1


	//   ....[101]....
        /*0774*/ 	.word	0x00004180
        /*0778*/ 	.word	0x00000000
        /*077c*/ 	.word	0x00000000
        /*0780*/ 	.short	0x0101
        /*0782*/ 	.byte	0xff
	.zero		1


	//   ....[102]....
        /*0784*/ 	.word	0x00004240
        /*0788*/ 	.word	0x000000ff
        /*078c*/ 	.word	0x00000000
        /*0790*/ 	.short	0x010a
        /*0792*/ 	.byte	0x04
	.zero		1


	//   ....[103]....
        /*0794*/ 	.word	0x00004250
        /*0798*/ 	.word	0x000000ff
        /*079c*/ 	.word	0x00000190
        /*07a0*/ 	.short	0x010a
        /*07a2*/ 	.byte	0x17
	.zero		1


	//   ....[104]....
        /*07a4*/ 	.word	0x00004300
        /*07a8*/ 	.word	0x000000ff
        /*07ac*/ 	.word	0x00000000
        /*07b0*/ 	.short	0x010a
        /*07b2*/ 	.byte	0x05
	.zero		1


	//   ....[105]....
        /*07b4*/ 	.word	0x00004440
        /*07b8*/ 	.word	0x000000ff
        /*07bc*/ 	.word	0x00000000
        /*07c0*/ 	.short	0x010a
        /*07c2*/ 	.byte	0x04
	.zero		1


	//   ....[106]....
        /*07c4*/ 	.word	0x00004690
        /*07c8*/ 	.word	0x000000ff
        /*07cc*/ 	.word	0x00000000
        /*07d0*/ 	.short	0x010a
        /*07d2*/ 	.byte	0x04
	.zero		1


	//   ....[107]....
        /*07d4*/ 	.word	0x00004720
        /*07d8*/ 	.word	0x000000ff
        /*07dc*/ 	.word	0x00000000
        /*07e0*/ 	.short	0x010a
        /*07e2*/ 	.byte	0x05
	.zero		1


	//   ....[108]....
        /*07e4*/ 	.word	0x000047b0
        /*07e8*/ 	.word	0x000000ff
        /*07ec*/ 	.word	0x00000000
        /*07f0*/ 	.short	0x010a
        /*07f2*/ 	.byte	0x05
	.zero		1


	//   ....[109]....
        /*07f4*/ 	.word	0x00004850
        /*07f8*/ 	.word	0x00000000
        /*07fc*/ 	.word	0x00000000
        /*0800*/ 	.short	0x010a
        /*0802*/ 	.byte	0xff
	.zero		1


	//   ....[110]....
        /*0804*/ 	.word	0x00004890
        /*0808*/ 	.word	0x00000000
        /*080c*/ 	.word	0x00000000
        /*0810*/ 	.short	0x010a
        /*0812*/ 	.byte	0xff
	.zero		1


	//   ....[111]....
        /*0814*/ 	.word	0x00004900
        /*0818*/ 	.word	0x000000ff
        /*081c*/ 	.word	0x00000000
        /*0820*/ 	.short	0x0101
        /*0822*/ 	.byte	0x04
	.zero		1


	//   ....[112]....
        /*0824*/ 	.word	0x00004940
        /*0828*/ 	.word	0x000000ff
        /*082c*/ 	.word	0x000001d0
        /*0830*/ 	.short	0x010a
        /*0832*/ 	.byte	0x11
	.zero		1


	//   ....[113]....
        /*0834*/ 	.word	0x00004990
        /*0838*/ 	.word	0x000000ff
        /*083c*/ 	.word	0x00000000
        /*0840*/ 	.short	0x0101
        /*0842*/ 	.byte	0x04
	.zero		1


	//   ....[114]....
        /*0844*/ 	.word	0x00004ea0
        /*0848*/ 	.word	0x00000008
        /*084c*/ 	.word	0x00000150
        /*0850*/ 	.short	0x010a
        /*0852*/ 	.byte	0xff
	.zero		1


	//   ....[115]....
        /*0854*/ 	.word	0x00005010
        /*0858*/ 	.word	0x00000000
        /*085c*/ 	.word	0x00000000
        /*0860*/ 	.short	0x0101
        /*0862*/ 	.byte	0xff
	.zero		1


	//   ....[116]....
        /*0864*/ 	.word	0x000054f0
        /*0868*/ 	.word	0x000000ff
        /*086c*/ 	.word	0x00000148
        /*0870*/ 	.short	0x010a
        /*0872*/ 	.byte	0x15
	.zero		1


	//   ....[117]....
        /*0874*/ 	.word	0x00005680
        /*0878*/ 	.word	0x000000ff
        /*087c*/ 	.word	0x00000120
        /*0880*/ 	.short	0x010a
        /*0882*/ 	.byte	0x15
	.zero		1


	//   ....[118]....
        /*0884*/ 	.word	0x00005850
        /*0888*/ 	.word	0x000000ff
        /*088c*/ 	.word	0x00000100
        /*0890*/ 	.short	0x010b
        /*0892*/ 	.byte	0x15
	.zero		1


	//   ....[119]....
        /*0894*/ 	.word	0x00005860
        /*0898*/ 	.word	0x000000ff
        /*089c*/ 	.word	0x00000000
        /*08a0*/ 	.short	0x0101
        /*08a2*/ 	.byte	0x34
	.zero		1


	//   ....[120]....
        /*08a4*/ 	.word	0x00005870
        /*08a8*/ 	.word	0x000000ff
        /*08ac*/ 	.word	0x00000128
        /*08b0*/ 	.short	0x010a
        /*08b2*/ 	.byte	0x15
	.zero		1


	//   ....[121]....
        /*08b4*/ 	.word	0x00005a20
        /*08b8*/ 	.word	0x000000ff
        /*08bc*/ 	.word	0x00000108
        /*08c0*/ 	.short	0x010b
        /*08c2*/ 	.byte	0x15
	.zero		1


	//   ....[122]....
        /*08c4*/ 	.word	0x00005a30
        /*08c8*/ 	.word	0x000000ff
        /*08cc*/ 	.word	0x00000000
        /*08d0*/ 	.short	0x0101
        /*08d2*/ 	.byte	0x2f
	.zero		1


	//   ....[123]....
        /*08d4*/ 	.word	0x00005a40
        /*08d8*/ 	.word	0x000000ff
        /*08dc*/ 	.word	0x00000130
        /*08e0*/ 	.short	0x010a
        /*08e2*/ 	.byte	0x15
	.zero		1


	//   ....[124]....
        /*08e4*/ 	.word	0x00005c10
        /*08e8*/ 	.word	0x000000ff
        /*08ec*/ 	.word	0x00000110
        /*08f0*/ 	.short	0x010b
        /*08f2*/ 	.byte	0x15
	.zero		1


	//   ....[125]....
        /*08f4*/ 	.word	0x00005c20
        /*08f8*/ 	.word	0x000000ff
        /*08fc*/ 	.word	0x00000000
        /*0900*/ 	.short	0x0101
        /*0902*/ 	.byte	0x2e
	.zero		1


	//   ....[126]....
        /*0904*/ 	.word	0x00005c30
        /*0908*/ 	.word	0x000000ff
        /*090c*/ 	.word	0x00000138
        /*0910*/ 	.short	0x010a
        /*0912*/ 	.byte	0x15
	.zero		1


	//   ....[127]....
        /*0914*/ 	.word	0x00005e80
        /*0918*/ 	.word	0x000000ff
        /*091c*/ 	.word	0x00000118
        /*0920*/ 	.short	0x010b
        /*0922*/ 	.byte	0x15
	.zero		1


	//   ....[128]....
        /*0924*/ 	.word	0x00005e90
        /*0928*/ 	.word	0x000000ff
        /*092c*/ 	.word	0x00000000
        /*0930*/ 	.short	0x0101
        /*0932*/ 	.byte	0x27
	.zero		1


	//   ....[129]....
        /*0934*/ 	.word	0x00005ec0
        /*0938*/ 	.word	0x000000ff
        /*093c*/ 	.word	0x00000120
        /*0940*/ 	.short	0x010a
        /*0942*/ 	.byte	0x15
	.zero		1


	//   ....[130]....
        /*0944*/ 	.word	0x00005ee0
        /*0948*/ 	.word	0x000000ff
        /*094c*/ 	.word	0x00000128
        /*0950*/ 	.short	0x010a
        /*0952*/ 	.byte	0x15
	.zero		1


	//   ....[131]....
        /*0954*/ 	.word	0x00005f00
        /*0958*/ 	.word	0x000000ff
        /*095c*/ 	.word	0x00000130
        /*0960*/ 	.short	0x010a
        /*0962*/ 	.byte	0x15
	.zero		1


	//   ....[132]....
        /*0964*/ 	.word	0x00005f40
        /*0968*/ 	.word	0x00000000
        /*096c*/ 	.word	0x00000138
        /*0970*/ 	.short	0x010a
        /*0972*/ 	.byte	0xff
	.zero		1


	//   ....[133]....
        /*0974*/ 	.word	0x00006260
        /*0978*/ 	.word	0x00000003
        /*097c*/ 	.word	0x00000150
        /*0980*/ 	.short	0x010a
        /*0982*/ 	.byte	0xff
	.zero		1


	//   ....[134]....
        /*0984*/ 	.word	0x000063e0
        /*0988*/ 	.word	0x00000000
        /*098c*/ 	.word	0x00000000
        /*0990*/ 	.short	0x0101
        /*0992*/ 	.byte	0xff
	.zero		1


	//   ....[135]....
        /*0994*/ 	.word	0x00006f00
        /*0998*/ 	.word	0x00000005
        /*099c*/ 	.word	0x00000100
        /*09a0*/ 	.short	0x010a
        /*09a2*/ 	.byte	0xff
	.zero		1


	//   ....[136]....
        /*09a4*/ 	.word	0x00006f40
        /*09a8*/ 	.word	0x0000005a
        /*09ac*/ 	.word	0x00000170
        /*09b0*/ 	.short	0x010a
        /*09b2*/ 	.byte	0xff
	.zero		1


	//   ....[137]....
        /*09b4*/ 	.word	0x00007080
        /*09b8*/ 	.word	0x00000005
        /*09bc*/ 	.word	0x00000100
        /*09c0*/ 	.short	0x010a
        /*09c2*/ 	.byte	0xff
	.zero		1


	//   ....[138]....
        /*09c4*/ 	.word	0x000071b0
        /*09c8*/ 	.word	0x00000000
        /*09cc*/ 	.word	0x00000000
        /*09d0*/ 	.short	0x0101
        /*09d2*/ 	.byte	0xff
	.zero		1


	//   ....[139]....
        /*09d4*/ 	.word	0x00007210
        /*09d8*/ 	.word	0x0000005a
        /*09dc*/ 	.word	0x00000170
        /*09e0*/ 	.short	0x010a
        /*09e2*/ 	.byte	0xff
	.zero		1


	//   ....[140]....
        /*09e4*/ 	.word	0x00007db0
        /*09e8*/ 	.word	0x00000067
        /*09ec*/ 	.word	0x00000100
        /*09f0*/ 	.short	0x010a
        /*09f2*/ 	.byte	0xff
	.zero		1


	//   ....[141]....
        /*09f4*/ 	.word	0x00007e80
        /*09f8*/ 	.word	0x00000067
        /*09fc*/ 	.word	0x00000100
        /*0a00*/ 	.short	0x010a
        /*0a02*/ 	.byte	0xff
	.zero		1


	//   ....[142]....
        /*0a04*/ 	.word	0x00007fb0
        /*0a08*/ 	.word	0x00000000
        /*0a0c*/ 	.word	0x00000000
        /*0a10*/ 	.short	0x0101
        /*0a12*/ 	.byte	0xff
	.zero		1


	//   ....[143]....
        /*0a14*/ 	.word	0x00008b40
        /*0a18*/ 	.word	0x00000067
        /*0a1c*/ 	.word	0x00000100
        /*0a20*/ 	.short	0x010a
        /*0a22*/ 	.byte	0xff
	.zero		1


	//   ....[144]....
        /*0a24*/ 	.word	0x00008c10
        /*0a28*/ 	.word	0x00000067
        /*0a2c*/ 	.word	0x00000100
        /*0a30*/ 	.short	0x010a
        /*0a32*/ 	.byte	0xff
	.zero		1


	//   ....[145]....
        /*0a34*/ 	.word	0x00008d40
        /*0a38*/ 	.word	0x00000000
        /*0a3c*/ 	.word	0x00000000
        /*0a40*/ 	.short	0x0101
        /*0a42*/ 	.byte	0xff
	.zero		1


	//   ....[146]....
        /*0a44*/ 	.word	0x000098f0
        /*0a48*/ 	.word	0x00000066
        /*0a4c*/ 	.word	0x00000100
        /*0a50*/ 	.short	0x010a
        /*0a52*/ 	.byte	0xff
	.zero		1


	//   ....[147]....
        /*0a54*/ 	.word	0x000099c0
        /*0a58*/ 	.word	0x00000066
        /*0a5c*/ 	.word	0x00000100
        /*0a60*/ 	.short	0x010a
        /*0a62*/ 	.byte	0xff
	.zero		1


	//   ....[148]....
        /*0a64*/ 	.word	0x00009af0
        /*0a68*/ 	.word	0x00000000
        /*0a6c*/ 	.word	0x00000000
        /*0a70*/ 	.short	0x0101
        /*0a72*/ 	.byte	0xff
	.zero		1


	//   ....[149]....
        /*0a74*/ 	.word	0x00009dd0
        /*0a78*/ 	.word	0x0000005a
        /*0a7c*/ 	.word	0x00000000
        /*0a80*/ 	.short	0x0101
        /*0a82*/ 	.byte	0xff
	.zero		1


	//   ....[150]....
        /*0a84*/ 	.word	0x0000a790
        /*0a88*/ 	.word	0x00000000
        /*0a8c*/ 	.word	0x000001c0
        /*0a90*/ 	.short	0x010a
        /*0a92*/ 	.byte	0xff
	.zero		1


	//   ....[151]....
        /*0a94*/ 	.word	0x0000a7f0
        /*0a98*/ 	.word	0x00000000
        /*0a9c*/ 	.word	0x00000080
        /*0aa0*/ 	.short	0x010a
        /*0aa2*/ 	.byte	0xff
	.zero		1


	//   ....[152]....
        /*0aa4*/ 	.word	0x0000a850
        /*0aa8*/ 	.word	0x00000000
        /*0aac*/ 	.word	0x00000080
        /*0ab0*/ 	.short	0x010a
        /*0ab2*/ 	.byte	0xff
	.zero		1


	//   ....[153]....
        /*0ab4*/ 	.word	0x0000a8a0
        /*0ab8*/ 	.word	0x00000003
        /*0abc*/ 	.word	0x00000150
        /*0ac0*/ 	.short	0x010a
        /*0ac2*/ 	.byte	0xff
	.zero		1


	//   ....[154]....
        /*0ac4*/ 	.word	0x0000a900
        /*0ac8*/ 	.word	0x00000000
        /*0acc*/ 	.word	0x00000000
        /*0ad0*/ 	.short	0x010a
        /*0ad2*/ 	.byte	0xff
	.zero		1


	//   ....[155]....
        /*0ad4*/ 	.word	0x0000a960
        /*0ad8*/ 	.word	0x00000000
        /*0adc*/ 	.word	0x00000000
        /*0ae0*/ 	.short	0x010a
        /*0ae2*/ 	.byte	0xff
	.zero		1


	//   ....[156]....
        /*0ae4*/ 	.word	0x0000a9c0
        /*0ae8*/ 	.word	0x00000000
        /*0aec*/ 	.word	0x00000000
        /*0af0*/ 	.short	0x010a
        /*0af2*/ 	.byte	0xff
	.zero		1


	//   ....[157]....
        /*0af4*/ 	.word	0x0000aa20
        /*0af8*/ 	.word	0x00000000
        /*0afc*/ 	.word	0x00000000
        /*0b00*/ 	.short	0x010a
        /*0b02*/ 	.byte	0xff
	.zero		1


	//   ....[158]....
        /*0b04*/ 	.word	0x0000aa80
        /*0b08*/ 	.word	0x00000000
        /*0b0c*/ 	.word	0x00000000
        /*0b10*/ 	.short	0x010a
        /*0b12*/ 	.byte	0xff
	.zero		1


	//   ....[159]....
        /*0b14*/ 	.word	0x0000aae0
        /*0b18*/ 	.word	0x00000000
        /*0b1c*/ 	.word	0x00000000
        /*0b20*/ 	.short	0x010a
        /*0b22*/ 	.byte	0xff
	.zero		1


	//   ....[160]....
        /*0b24*/ 	.word	0x0000ab40
        /*0b28*/ 	.word	0x00000000
        /*0b2c*/ 	.word	0x00000000
        /*0b30*/ 	.short	0x010a
        /*0b32*/ 	.byte	0xff
	.zero		1


	//   ....[161]....
        /*0b34*/ 	.word	0x0000aba0
        /*0b38*/ 	.word	0x00000000
        /*0b3c*/ 	.word	0x00000000
        /*0b40*/ 	.short	0x010a
        /*0b42*/ 	.byte	0xff
	.zero		1


	//   ....[162]....
        /*0b44*/ 	.word	0x0000ac00
        /*0b48*/ 	.word	0x00000000
        /*0b4c*/ 	.word	0x00000000
        /*0b50*/ 	.short	0x010a
        /*0b52*/ 	.byte	0xff
	.zero		1


	//   ....[163]....
        /*0b54*/ 	.word	0x0000ac60
        /*0b58*/ 	.word	0x00000000
        /*0b5c*/ 	.word	0x00000000
        /*0b60*/ 	.short	0x010a
        /*0b62*/ 	.byte	0xff
	.zero		1


	//   ....[164]....
        /*0b64*/ 	.word	0x0000acc0
        /*0b68*/ 	.word	0x00000000
        /*0b6c*/ 	.word	0x00000000
        /*0b70*/ 	.short	0x010a
        /*0b72*/ 	.byte	0xff
	.zero		1


	//   ....[165]....
        /*0b74*/ 	.word	0x0000ad20
        /*0b78*/ 	.word	0x00000000
        /*0b7c*/ 	.word	0x00000000
        /*0b80*/ 	.short	0x010a
        /*0b82*/ 	.byte	0xff
	.zero		1


	//   ....[166]....
        /*0b84*/ 	.word	0x0000ad80
        /*0b88*/ 	.word	0x00000000
        /*0b8c*/ 	.word	0x00000000
        /*0b90*/ 	.short	0x010a
        /*0b92*/ 	.byte	0xff
	.zero		1


	//   ....[167]....
        /*0b94*/ 	.word	0x0000ade0
        /*0b98*/ 	.word	0x00000000
        /*0b9c*/ 	.word	0x00000000
        /*0ba0*/ 	.short	0x010a
        /*0ba2*/ 	.byte	0xff
	.zero		1


	//   ....[168]....
        /*0ba4*/ 	.word	0x0000ae40
        /*0ba8*/ 	.word	0x00000000
        /*0bac*/ 	.word	0x00000000
        /*0bb0*/ 	.short	0x010a
        /*0bb2*/ 	.byte	0xff
	.zero		1


	//   ....[169]....
        /*0bb4*/ 	.word	0x0000ae90
        /*0bb8*/ 	.word	0x00000002
        /*0bbc*/ 	.word	0x000001b0
        /*0bc0*/ 	.short	0x010a
        /*0bc2*/ 	.byte	0xff
	.zero		1


	//   ....[170]....
        /*0bc4*/ 	.word	0x0000aef0
        /*0bc8*/ 	.word	0x00000002
        /*0bcc*/ 	.word	0x00000160
        /*0bd0*/ 	.short	0x010a
        /*0bd2*/ 	.byte	0xff
	.zero		1


	//   ....[171]....
        /*0bd4*/ 	.word	0x0000af40
        /*0bd8*/ 	.word	0x00000002
        /*0bdc*/ 	.word	0x00000150
        /*0be0*/ 	.short	0x010a
        /*0be2*/ 	.byte	0xff
	.zero		1


	//   ....[172]....
        /*0be4*/ 	.word	0x0000afa0
        /*0be8*/ 	.word	0x00000000
        /*0bec*/ 	.word	0x00000160
        /*0bf0*/ 	.short	0x010a
        /*0bf2*/ 	.byte	0xff
	.zero		1


	//   ....[173]....
        /*0bf4*/ 	.word	0x0000b000
        /*0bf8*/ 	.word	0x00000000
        /*0bfc*/ 	.word	0x00000008
        /*0c00*/ 	.short	0x010a
        /*0c02*/ 	.byte	0xff
	.zero		1


	//   ....[174]....
        /*0c04*/ 	.word	0x0000b0e0
        /*0c08*/ 	.word	0x00000000
        /*0c0c*/ 	.word	0x00000008
        /*0c10*/ 	.short	0x010a
        /*0c12*/ 	.byte	0xff
	.zero		1


	//   ....[175]....
        /*0c14*/ 	.word	0x0000b130
        /*0c18*/ 	.word	0x00000000
        /*0c1c*/ 	.word	0x00000150
        /*0c20*/ 	.short	0x010a
        /*0c22*/ 	.byte	0xff
	.zero		1


	//   ....[176]....
        /*0c24*/ 	.word	0x0000b190
        /*0c28*/ 	.word	0x00000000
        /*0c2c*/ 	.word	0x00000190
        /*0c30*/ 	.short	0x010a
        /*0c32*/ 	.byte	0xff
	.zero		1


	//   ....[177]....
        /*0c34*/ 	.word	0x0000b1f0
        /*0c38*/ 	.word	0x00000000
        /*0c3c*/ 	.word	0x00000000
        /*0c40*/ 	.short	0x010a
        /*0c42*/ 	.byte	0xff
	.zero		1


	//   ....[178]....
        /*0c44*/ 	.word	0x0000b250
        /*0c48*/ 	.word	0x00000000
        /*0c4c*/ 	.word	0x00000000
        /*0c50*/ 	.short	0x010a
        /*0c52*/ 	.byte	0xff
	.zero		1


	//   ....[179]....
        /*0c54*/ 	.word	0x0000b2b0
        /*0c58*/ 	.word	0x00000000
        /*0c5c*/ 	.word	0x00000000
        /*0c60*/ 	.short	0x010a
        /*0c62*/ 	.byte	0xff
	.zero		1


	//   ....[180]....
        /*0c64*/ 	.word	0x0000b310
        /*0c68*/ 	.word	0x00000000
        /*0c6c*/ 	.word	0x00000000
        /*0c70*/ 	.short	0x010a
        /*0c72*/ 	.byte	0xff
	.zero		1


	//   ....[181]....
        /*0c74*/ 	.word	0x0000b370
        /*0c78*/ 	.word	0x00000000
        /*0c7c*/ 	.word	0x000001d0
        /*0c80*/ 	.short	0x010a
        /*0c82*/ 	.byte	0xff
	.zero		1


	//   ....[182]....
        /*0c84*/ 	.word	0x0000b3c0
        /*0c88*/ 	.word	0x00000008
        /*0c8c*/ 	.word	0x00000150
        /*0c90*/ 	.short	0x010a
        /*0c92*/ 	.byte	0xff
	.zero		1


	//   ....[183]....
        /*0c94*/ 	.word	0x0000b420
        /*0c98*/ 	.word	0x00000000
        /*0c9c*/ 	.word	0x00000148
        /*0ca0*/ 	.short	0x010a
        /*0ca2*/ 	.byte	0xff
	.zero		1


	//   ....[184]....
        /*0ca4*/ 	.word	0x0000b480
        /*0ca8*/ 	.word	0x00000005
        /*0cac*/ 	.word	0x00000120
        /*0cb0*/ 	.short	0x010a
        /*0cb2*/ 	.byte	0xff
	.zero		1


	//   ....[185]....
        /*0cb4*/ 	.word	0x0000b4e0
        /*0cb8*/ 	.word	0x00000005
        /*0cbc*/ 	.word	0x00000128
        /*0cc0*/ 	.short	0x010a
        /*0cc2*/ 	.byte	0xff
	.zero		1


	//   ....[186]....
        /*0cc4*/ 	.word	0x0000b540
        /*0cc8*/ 	.word	0x00000005
        /*0ccc*/ 	.word	0x00000130
        /*0cd0*/ 	.short	0x010a
        /*0cd2*/ 	.byte	0xff
	.zero		1


	//   ....[187]....
        /*0cd4*/ 	.word	0x0000b5a0
        /*0cd8*/ 	.word	0x00000005
        /*0cdc*/ 	.word	0x00000138
        /*0ce0*/ 	.short	0x010a
        /*0ce2*/ 	.byte	0xff
	.zero		1


	//   ....[188]....
        /*0ce4*/ 	.word	0x0000b600
        /*0ce8*/ 	.word	0x00000000
        /*0cec*/ 	.word	0x00000120
        /*0cf0*/ 	.short	0x010a
        /*0cf2*/ 	.byte	0xff
	.zero		1


	//   ....[189]....
        /*0cf4*/ 	.word	0x0000b660
        /*0cf8*/ 	.word	0x00000000
        /*0cfc*/ 	.word	0x00000128
        /*0d00*/ 	.short	0x010a
        /*0d02*/ 	.byte	0xff
	.zero		1


	//   ....[190]....
        /*0d04*/ 	.word	0x0000b6c0
        /*0d08*/ 	.word	0x00000000
        /*0d0c*/ 	.word	0x00000130
        /*0d10*/ 	.short	0x010a
        /*0d12*/ 	.byte	0xff
	.zero		1


	//   ....[191]....
        /*0d14*/ 	.word	0x0000b710
        /*0d18*/ 	.word	0x00000003
        /*0d1c*/ 	.word	0x00000150
        /*0d20*/ 	.short	0x010a
        /*0d22*/ 	.byte	0xff
	.zero		1


	//   ....[192]....
        /*0d24*/ 	.word	0x0000b760
        /*0d28*/ 	.word	0x00000005
        /*0d2c*/ 	.word	0x00000100
        /*0d30*/ 	.short	0x010a
        /*0d32*/ 	.byte	0xff
	.zero		1


	//   ....[193]....
        /*0d34*/ 	.word	0x0000b7b0
        /*0d38*/ 	.word	0x0000005a
        /*0d3c*/ 	.word	0x00000170
        /*0d40*/ 	.short	0x010a
        /*0d42*/ 	.byte	0xff
	.zero		1


	//   ....[194]....
        /*0d44*/ 	.word	0x0000b800
        /*0d48*/ 	.word	0x00000067
        /*0d4c*/ 	.word	0x00000100
        /*0d50*/ 	.short	0x010a
        /*0d52*/ 	.byte	0xff
	.zero		1


	//   ....[195]....
        /*0d54*/ 	.word	0x0000b850
        /*0d58*/ 	.word	0x00000067
        /*0d5c*/ 	.word	0x00000100
        /*0d60*/ 	.short	0x010a
        /*0d62*/ 	.byte	0xff
	.zero		1


	//   ....[196]....
        /*0d64*/ 	.word	0x0000b8a0
        /*0d68*/ 	.word	0x00000066
        /*0d6c*/ 	.word	0x00000100
        /*0d70*/ 	.short	0x010a
        /*0d72*/ 	.byte	0xff
	.zero		1


	//----- nvinfo : EIATTR_NUM_MBARRIERS
	.align		4
.L_48:
        /*0d74*/ 	.byte	0x03, 0x38
        /*0d76*/ 	.short	0x003b


	//----- nvinfo : EIATTR_EXIT_INSTR_OFFSETS
	.align		4
        /*0d78*/ 	.byte	0x04, 0x1c
        /*0d7a*/ 	.short	(.L_50 - .L_49)


	//   ....[0]....
.L_49:
        /*0d7c*/ 	.word	0x000033d0


	//   ....[1]....
        /*0d80*/ 	.word	0x000038c0


	//   ....[2]....
        /*0d84*/ 	.word	0x00003920


	//   ....[3]....
        /*0d88*/ 	.word	0x00004bc0


	//   ....[4]....
        /*0d8c*/ 	.word	0x00005f70


	//   ....[5]....
        /*0d90*/ 	.word	0x00005fb0


	//   ....[6]....
        /*0d94*/ 	.word	0x0000a780


	//----- nvinfo : EIATTR_MAX_THREADS
	.align		4
.L_50:
        /*0d98*/ 	.byte	0x04, 0x05
        /*0d9a*/ 	.short	(.L_52 - .L_51)
.L_51:
        /*0d9c*/ 	.word	0x00000100
        /*0da0*/ 	.word	0x00000001
        /*0da4*/ 	.word	0x00000001


	//----- nvinfo : EIATTR_CRS_STACK_SIZE
	.align		4
.L_52:
        /*0da8*/ 	.byte	0x04, 0x1e
        /*0daa*/ 	.short	(.L_54 - .L_53)
.L_53:
        /*0dac*/ 	.word	0x00000000


	//----- nvinfo : EIATTR_CBANK_PARAM_SIZE
	.align		4
.L_54:
        /*0db0*/ 	.byte	0x03, 0x19
        /*0db2*/ 	.short	0x0800


	//----- nvinfo : EIATTR_PARAM_CBANK
	.align		4
        /*0db4*/ 	.byte	0x04, 0x0a
        /*0db6*/ 	.short	(.L_56 - .L_55)
	.align		4
.L_55:
        /*0db8*/ 	.word	index@(.nv.constant0._ZN7cutlass13device_kernelINS_4gemm6kernel13GemmUniversalIN4cute5tupleIJiiiiEEENS1_10collective13CollectiveMmaINS1_35MainloopSm100TmaUmmaWarpSpecializedILi16ELi2ELi4ENS5_IJNS4_1CILi8EEENSA_ILi1EEESC_EEEEENS5_IJNSA_ILi128EEENSA_ILi256EEENSA_ILi64EEEEEENS_12float_e5m2_tENS5_IJlSC_lEEESJ_SK_NS4_8TiledMMAINS4_8MMA_AtomIJNS4_10MMA_TraitsINS4_25SM100_MMA_F8F6F4_2x1SM_SSEJSJ_SJ_fSF_SG_NS4_17integral_constantINS4_4UMMA5MajorELSR_0EEESS_NSP_INSQ_7ScaleInELST_0EEESU_EEEEEENS4_6LayoutINS5_IJSC_SC_SC_EEENS5_IJNSA_ILi0EEESZ_SZ_EEEEENS5_IJNS4_10UnderscoreES12_S12_EEEEENS4_18SM100_TMA_2SM_LOADENS4_14ComposedLayoutINS4_7SwizzleILi2ELi4ELi3EEENS4_18smem_ptr_flag_bitsILi8EEENSX_INS5_IJSB_SH_EEENS5_IJSH_SC_EEEEEEEvNS4_8identityENS4_28SM100_TMA_2SM_LOAD_MULTICASTES1E_vS1F_EENS_8epilogue10collective18CollectiveEpilogueINS1I_23Sm100TmaWarpSpecializedILi4ELi2ELi32ELb0ELb0EEEJNS5_IJSH_SG_SH_EEENS5_IJNSX_ISH_SC_EENSX_INS5_IJNSA_ILi32EEENSA_ILi2EEEEEENS5_IJSC_SF_EEEEEEEESJ_SK_SJ_SK_NS1I_6fusion15FusionCallbacksIS1M_NS1V_17LinearCombinationISJ_fSJ_fLNS_15FloatRoundStyleE2EEES1N_S1U_JEEENS4_5SM1004TMEM4LOAD26SM100_TMEM_LOAD_32dp32b32xENS4_13SM90_TMA_LOADENS16_INS17_ILi1ELi4ELi3EEES1A_NSX_INS5_IJSB_S1P_EEENS5_IJS1P_SC_EEEEEEENS4_39AutoVectorizingCopyWithAssumedAlignmentILi128EEENS4_14SM90_TMA_STOREES2A_S2C_S2C_EEEvvEEEEvNT_6ParamsE)
        /*0dbc*/ 	.short	0x0380
        /*0dbe*/ 	.short	0x0800


	//----- nvinfo : EIATTR_SW_WAR
	.align		4
.L_56:
        /*0dc0*/ 	.byte	0x04, 0x36
        /*0dc2*/ 	.short	(.L_58 - .L_57)
.L_57:
        /*0dc4*/ 	.word	0x00000008
.L_58:


//--------------------- .nv.callgraph             --------------------------
	.section	.nv.callgraph,"",@"SHT_CUDA_CALLGRAPH"
	.align	4
	.sectionentsize	8
	.align		4
        /*0000*/ 	.word	0x00000000
	.align		4
        /*0004*/ 	.word	0xffffffff
	.align		4
        /*0008*/ 	.word	index@(_ZN7cutlass13device_kernelINS_4gemm6kernel13GemmUniversalIN4cute5tupleIJiiiiEEENS1_10collective13CollectiveMmaINS1_35MainloopSm100TmaUmmaWarpSpecializedILi16ELi2ELi4ENS5_IJNS4_1CILi8EEENSA_ILi1EEESC_EEEEENS5_IJNSA_ILi128EEENSA_ILi256EEENSA_ILi64EEEEEENS_12float_e5m2_tENS5_IJlSC_lEEESJ_SK_NS4_8TiledMMAINS4_8MMA_AtomIJNS4_10MMA_TraitsINS4_25SM100_MMA_F8F6F4_2x1SM_SSEJSJ_SJ_fSF_SG_NS4_17integral_constantINS4_4UMMA5MajorELSR_0EEESS_NSP_INSQ_7ScaleInELST_0EEESU_EEEEEENS4_6LayoutINS5_IJSC_SC_SC_EEENS5_IJNSA_ILi0EEESZ_SZ_EEEEENS5_IJNS4_10UnderscoreES12_S12_EEEEENS4_18SM100_TMA_2SM_LOADENS4_14ComposedLayoutINS4_7SwizzleILi2ELi4ELi3EEENS4_18smem_ptr_flag_bitsILi8EEENSX_INS5_IJSB_SH_EEENS5_IJSH_SC_EEEEEEEvNS4_8identityENS4_28SM100_TMA_2SM_LOAD_MULTICASTES1E_vS1F_EENS_8epilogue10collective18CollectiveEpilogueINS1I_23Sm100TmaWarpSpecializedILi4ELi2ELi32ELb0ELb0EEEJNS5_IJSH_SG_SH_EEENS5_IJNSX_ISH_SC_EENSX_INS5_IJNSA_ILi32EEENSA_ILi2EEEEEENS5_IJSC_SF_EEEEEEEESJ_SK_SJ_SK_NS1I_6fusion15FusionCallbacksIS1M_NS1V_17LinearCombinationISJ_fSJ_fLNS_15FloatRoundStyleE2EEES1N_S1U_JEEENS4_5SM1004TMEM4LOAD26SM100_TMEM_LOAD_32dp32b32xENS4_13SM90_TMA_LOADENS16_INS17_ILi1ELi4ELi3EEES1A_NSX_INS5_IJSB_S1P_EEENS5_IJS1P_SC_EEEEEEENS4_39AutoVectorizingCopyWithAssumedAlignmentILi128EEENS4_14SM90_TMA_STOREES2A_S2C_S2C_EEEvvEEEEvNT_6ParamsE)
	.align		4
        /*000c*/ 	.word	index@(__assertfail)
	.align		4
        /*0010*/ 	.word	0x00000000
	.align		4
        /*0014*/ 	.word	0xfffffffe
	.align		4
        /*0018*/ 	.word	0x00000000
	.align		4
        /*001c*/ 	.word	0xfffffffd
	.align		4
        /*0020*/ 	.word	0x00000000
	.align		4
        /*0024*/ 	.word	0xfffffffc


//--------------------- .nv.constant4             --------------------------
	.section	.nv.constant4,"a",@progbits
	.align	8
	.align		8
.nv.constant4:
        /*0000*/ 	.dword	__assertfail
	.align		8
        /*0008*/ 	.dword	__unnamed_1
	.align		8
        /*0010*/ 	.dword	__unnamed_2
	.align		8
        /*0018*/ 	.dword	__unnamed_3
	.align		8
        /*0020*/ 	.dword	_ZN40_INTERNAL_7e3afcff_4_k_cu_5cdadbf3_199734cuda3std3__45__cpo5beginE
	.align		8
        /*0028*/ 	.dword	_ZN40_INTERNAL_7e3afcff_4_k_cu_5cdadbf3_199734cuda3std3__45__cpo3endE
	.align		8
        /*0030*/ 	.dword	_ZN40_INTERNAL_7e3afcff_4_k_cu_5cdadbf3_199734cuda3std3__45__cpo6cbeginE
	.align		8
        /*0038*/ 	.dword	_ZN40_INTERNAL_7e3afcff_4_k_cu_5cdadbf3_199734cuda3std3__45__cpo4cendE
	.align		8
        /*0040*/ 	.dword	_ZN40_INTERNAL_7e3afcff_4_k_cu_5cdadbf3_199734cuda3std3__442_GLOBAL__N__7e3afcff_4_k_cu_5cdadbf3_199736ignoreE
	.align		8
        /*0048*/ 	.dword	_ZN40_INTERNAL_7e3afcff_4_k_cu_5cdadbf3_199734cuda3std3__419piecewise_constructE
	.align		8
        /*0050*/ 	.dword	_ZN40_INTERNAL_7e3afcff_4_k_cu_5cdadbf3_199734cuda3std3__48in_placeE
	.align		8
        /*0058*/ 	.dword	_ZN40_INTERNAL_7e3afcff_4_k_cu_5cdadbf3_199734cuda3std6ranges3__45__cpo4swapE
	.align		8
        /*0060*/ 	.dword	_ZN40_INTERNAL_7e3afcff_4_k_cu_5cdadbf3_199734cuda3std6ranges3__45__cpo9iter_moveE
	.align		8
        /*0068*/ 	.dword	_ZN40_INTERNAL_7e3afcff_4_k_cu_5cdadbf3_199734cute7productE
	.align		8
        /*0070*/ 	.dword	_ZN40_INTERNAL_7e3afcff_4_k_cu_5cdadbf3_199734cute1_E
	.align		8
        /*0078*/ 	.dword	$str$25
	.align		8
        /*0080*/ 	.dword	$str$26
	.align		8
        /*0088*/ 	.dword	$str$27
	.align		8
        /*0090*/ 	.dword	$str$28


//--------------------- .text._ZN7cutlass13device_kernelINS_4gemm6kernel13GemmUniversalIN4cute5tupleIJiiiiEEENS1_10collective13CollectiveMmaINS1_35MainloopSm100TmaUmmaWarpSpecializedILi16ELi2ELi4ENS5_IJNS4_1CILi8EEENSA_ILi1EEESC_EEEEENS5_IJNSA_ILi128EEENSA_ILi256EEENSA_ILi64EEEEEENS_12float_e5m2_tENS5_IJlSC_lEEESJ_SK_NS4_8TiledMMAINS4_8MMA_AtomIJNS4_10MMA_TraitsINS4_25SM100_MMA_F8F6F4_2x1SM_SSEJSJ_SJ_fSF_SG_NS4_17integral_constantINS4_4UMMA5MajorELSR_0EEESS_NSP_INSQ_7ScaleInELST_0EEESU_EEEEEENS4_6LayoutINS5_IJSC_SC_SC_EEENS5_IJNSA_ILi0EEESZ_SZ_EEEEENS5_IJNS4_10UnderscoreES12_S12_EEEEENS4_18SM100_TMA_2SM_LOADENS4_14ComposedLayoutINS4_7SwizzleILi2ELi4ELi3EEENS4_18smem_ptr_flag_bitsILi8EEENSX_INS5_IJSB_SH_EEENS5_IJSH_SC_EEEEEEEvNS4_8identityENS4_28SM100_TMA_2SM_LOAD_MULTICASTES1E_vS1F_EENS_8epilogue10collective18CollectiveEpilogueINS1I_23Sm100TmaWarpSpecializedILi4ELi2ELi32ELb0ELb0EEEJNS5_IJSH_SG_SH_EEENS5_IJNSX_ISH_SC_EENSX_INS5_IJNSA_ILi32EEENSA_ILi2EEEEEENS5_IJSC_SF_EEEEEEEESJ_SK_SJ_SK_NS1I_6fusion15FusionCallbacksIS1M_NS1V_17LinearCombinationISJ_fSJ_fLNS_15FloatRoundStyleE2EEES1N_S1U_JEEENS4_5SM1004TMEM4LOAD26SM100_TMEM_LOAD_32dp32b32xENS4_13SM90_TMA_LOADENS16_INS17_ILi1ELi4ELi3EEES1A_NSX_INS5_IJSB_S1P_EEENS5_IJS1P_SC_EEEEEEENS4_39AutoVectorizingCopyWithAssumedAlignmentILi128EEENS4_14SM90_TMA_STOREES2A_S2C_S2C_EEEvvEEEEvNT_6ParamsE --------------------------
	.section	.text._ZN7cutlass13device_kernelINS_4gemm6kernel13GemmUniversalIN4cute5tupleIJiiiiEEENS1_10collective13CollectiveMmaINS1_35MainloopSm100TmaUmmaWarpSpecializedILi16ELi2ELi4ENS5_IJNS4_1CILi8EEENSA_ILi1EEESC_EEEEENS5_IJNSA_ILi128EEENSA_ILi256EEENSA_ILi64EEEEEENS_12float_e5m2_tENS5_IJlSC_lEEESJ_SK_NS4_8TiledMMAINS4_8MMA_AtomIJNS4_10MMA_TraitsINS4_25SM100_MMA_F8F6F4_2x1SM_SSEJSJ_SJ_fSF_SG_NS4_17integral_constantINS4_4UMMA5MajorELSR_0EEESS_NSP_INSQ_7ScaleInELST_0EEESU_EEEEEENS4_6LayoutINS5_IJSC_SC_SC_EEENS5_IJNSA_ILi0EEESZ_SZ_EEEEENS5_IJNS4_10UnderscoreES12_S12_EEEEENS4_18SM100_TMA_2SM_LOADENS4_14ComposedLayoutINS4_7SwizzleILi2ELi4ELi3EEENS4_18smem_ptr_flag_bitsILi8EEENSX_INS5_IJSB_SH_EEENS5_IJSH_SC_EEEEEEEvNS4_8identityENS4_28SM100_TMA_2SM_LOAD_MULTICASTES1E_vS1F_EENS_8epilogue10collective18CollectiveEpilogueINS1I_23Sm100TmaWarpSpecializedILi4ELi2ELi32ELb0ELb0EEEJNS5_IJSH_SG_SH_EEENS5_IJNSX_ISH_SC_EENSX_INS5_IJNSA_ILi32EEENSA_ILi2EEEEEENS5_IJSC_SF_EEEEEEEESJ_SK_SJ_SK_NS1I_6fusion15FusionCallbacksIS1M_NS1V_17LinearCombinationISJ_fSJ_fLNS_15FloatRoundStyleE2EEES1N_S1U_JEEENS4_5SM1004TMEM4LOAD26SM100_TMEM_LOAD_32dp32b32xENS4_13SM90_TMA_LOADENS16_INS17_ILi1ELi4ELi3EEES1A_NSX_INS5_IJSB_S1P_EEENS5_IJS1P_SC_EEEEEEENS4_39AutoVectorizingCopyWithAssumedAlignmentILi128EEENS4_14SM90_TMA_STOREES2A_S2C_S2C_EEEvvEEEEvNT_6ParamsE,"ax",@progbits
	.align	128
.text._ZN7cutlass13device_kernelINS_4gemm6kernel13GemmUniversalIN4cute5tupleIJiiiiEEENS1_10collective13CollectiveMmaINS1_35MainloopSm100TmaUmmaWarpSpecializedILi16ELi2ELi4ENS5_IJNS4_1CILi8EEENSA_ILi1EEESC_EEEEENS5_IJNSA_ILi128EEENSA_ILi256EEENSA_ILi64EEEEEENS_12float_e5m2_tENS5_IJlSC_lEEESJ_SK_NS4_8TiledMMAINS4_8MMA_AtomIJNS4_10MMA_TraitsINS4_25SM100_MMA_F8F6F4_2x1SM_SSEJSJ_SJ_fSF_SG_NS4_17integral_constantINS4_4UMMA5MajorELSR_0EEESS_NSP_INSQ_7ScaleInELST_0EEESU_EEEEEENS4_6LayoutINS5_IJSC_SC_SC_EEENS5_IJNSA_ILi0EEESZ_SZ_EEEEENS5_IJNS4_10UnderscoreES12_S12_EEEEENS4_18SM100_TMA_2SM_LOADENS4_14ComposedLayoutINS4_7SwizzleILi2ELi4ELi3EEENS4_18smem_ptr_flag_bitsILi8EEENSX_INS5_IJSB_SH_EEENS5_IJSH_SC_EEEEEEEvNS4_8identityENS4_28SM100_TMA_2SM_LOAD_MULTICASTES1E_vS1F_EENS_8epilogue10collective18CollectiveEpilogueINS1I_23Sm100TmaWarpSpecializedILi4ELi2ELi32ELb0ELb0EEEJNS5_IJSH_SG_SH_EEENS5_IJNSX_ISH_SC_EENSX_INS5_IJNSA_ILi32EEENSA_ILi2EEEEEENS5_IJSC_SF_EEEEEEEESJ_SK_SJ_SK_NS1I_6fusion15FusionCallbacksIS1M_NS1V_17LinearCombinationISJ_fSJ_fLNS_15FloatRoundStyleE2EEES1N_S1U_JEEENS4_5SM1004TMEM4LOAD26SM100_TMEM_LOAD_32dp32b32xENS4_13SM90_TMA_LOADENS16_INS17_ILi1ELi4ELi3EEES1A_NSX_INS5_IJSB_S1P_EEENS5_IJS1P_SC_EEEEEEENS4_39AutoVectorizingCopyWithAssumedAlignmentILi128EEENS4_14SM90_TMA_STOREES2A_S2C_S2C_EEEvvEEEEvNT_6ParamsE:
        .type           _ZN7cutlass13device_kernelINS_4gemm6kernel13GemmUniversalIN4cute5tupleIJiiiiEEENS1_10collective13CollectiveMmaINS1_35MainloopSm100TmaUmmaWarpSpecializedILi16ELi2ELi4ENS5_IJNS4_1CILi8EEENSA_ILi1EEESC_EEEEENS5_IJNSA_ILi128EEENSA_ILi256EEENSA_ILi64EEEEEENS_12float_e5m2_tENS5_IJlSC_lEEESJ_SK_NS4_8TiledMMAINS4_8MMA_AtomIJNS4_10MMA_TraitsINS4_25SM100_MMA_F8F6F4_2x1SM_SSEJSJ_SJ_fSF_SG_NS4_17integral_constantINS4_4UMMA5MajorELSR_0EEESS_NSP_INSQ_7ScaleInELST_0EEESU_EEEEEENS4_6LayoutINS5_IJSC_SC_SC_EEENS5_IJNSA_ILi0EEESZ_SZ_EEEEENS5_IJNS4_10UnderscoreES12_S12_EEEEENS4_18SM100_TMA_2SM_LOADENS4_14ComposedLayoutINS4_7SwizzleILi2ELi4ELi3EEENS4_18smem_ptr_flag_bitsILi8EEENSX_INS5_IJSB_SH_EEENS5_IJSH_SC_EEEEEEEvNS4_8identityENS4_28SM100_TMA_2SM_LOAD_MULTICASTES1E_vS1F_EENS_8epilogue10collective18CollectiveEpilogueINS1I_23Sm100TmaWarpSpecializedILi4ELi2ELi32ELb0ELb0EEEJNS5_IJSH_SG_SH_EEENS5_IJNSX_ISH_SC_EENSX_INS5_IJNSA_ILi32EEENSA_ILi2EEEEEENS5_IJSC_SF_EEEEEEEESJ_SK_SJ_SK_NS1I_6fusion15FusionCallbacksIS1M_NS1V_17LinearCombinationISJ_fSJ_fLNS_15FloatRoundStyleE2EEES1N_S1U_JEEENS4_5SM1004TMEM4LOAD26SM100_TMEM_LOAD_32dp32b32xENS4_13SM90_TMA_LOADENS16_INS17_ILi1ELi4ELi3EEES1A_NSX_INS5_IJSB_S1P_EEENS5_IJS1P_SC_EEEEEEENS4_39AutoVectorizingCopyWithAssumedAlignmentILi128EEENS4_14SM90_TMA_STOREES2A_S2C_S2C_EEEvvEEEEvNT_6ParamsE,@function
        .size           _ZN7cutlass13device_kernelINS_4gemm6kernel13GemmUniversalIN4cute5tupleIJiiiiEEENS1_10collective13CollectiveMmaINS1_35MainloopSm100TmaUmmaWarpSpecializedILi16ELi2ELi4ENS5_IJNS4_1CILi8EEENSA_ILi1EEESC_EEEEENS5_IJNSA_ILi128EEENSA_ILi256EEENSA_ILi64EEEEEENS_12float_e5m2_tENS5_IJlSC_lEEESJ_SK_NS4_8TiledMMAINS4_8MMA_AtomIJNS4_10MMA_TraitsINS4_25SM100_MMA_F8F6F4_2x1SM_SSEJSJ_SJ_fSF_SG_NS4_17integral_constantINS4_4UMMA5MajorELSR_0EEESS_NSP_INSQ_7ScaleInELST_0EEESU_EEEEEENS4_6LayoutINS5_IJSC_SC_SC_EEENS5_IJNSA_ILi0EEESZ_SZ_EEEEENS5_IJNS4_10UnderscoreES12_S12_EEEEENS4_18SM100_TMA_2SM_LOADENS4_14ComposedLayoutINS4_7SwizzleILi2ELi4ELi3EEENS4_18smem_ptr_flag_bitsILi8EEENSX_INS5_IJSB_SH_EEENS5_IJSH_SC_EEEEEEEvNS4_8identityENS4_28SM100_TMA_2SM_LOAD_MULTICASTES1E_vS1F_EENS_8epilogue10collective18CollectiveEpilogueINS1I_23Sm100TmaWarpSpecializedILi4ELi2ELi32ELb0ELb0EEEJNS5_IJSH_SG_SH_EEENS5_IJNSX_ISH_SC_EENSX_INS5_IJNSA_ILi32EEENSA_ILi2EEEEEENS5_IJSC_SF_EEEEEEEESJ_SK_SJ_SK_NS1I_6fusion15FusionCallbacksIS1M_NS1V_17LinearCombinationISJ_fSJ_fLNS_15FloatRoundStyleE2EEES1N_S1U_JEEENS4_5SM1004TMEM4LOAD26SM100_TMEM_LOAD_32dp32b32xENS4_13SM90_TMA_LOADENS16_INS17_ILi1ELi4ELi3EEES1A_NSX_INS5_IJSB_S1P_EEENS5_IJS1P_SC_EEEEEEENS4_39AutoVectorizingCopyWithAssumedAlignmentILi128EEENS4_14SM90_TMA_STOREES2A_S2C_S2C_EEEvvEEEEvNT_6ParamsE,(.L_x_228 - _ZN7cutlass13device_kernelINS_4gemm6kernel13GemmUniversalIN4cute5tupleIJiiiiEEENS1_10collective13CollectiveMmaINS1_35MainloopSm100TmaUmmaWarpSpecializedILi16ELi2ELi4ENS5_IJNS4_1CILi8EEENSA_ILi1EEESC_EEEEENS5_IJNSA_ILi128EEENSA_ILi256EEENSA_ILi64EEEEEENS_12float_e5m2_tENS5_IJlSC_lEEESJ_SK_NS4_8TiledMMAINS4_8MMA_AtomIJNS4_10MMA_TraitsINS4_25SM100_MMA_F8F6F4_2x1SM_SSEJSJ_SJ_fSF_SG_NS4_17integral_constantINS4_4UMMA5MajorELSR_0EEESS_NSP_INSQ_7ScaleInELST_0EEESU_EEEEEENS4_6LayoutINS5_IJSC_SC_SC_EEENS5_IJNSA_ILi0EEESZ_SZ_EEEEENS5_IJNS4_10UnderscoreES12_S12_EEEEENS4_18SM100_TMA_2SM_LOADENS4_14ComposedLayoutINS4_7SwizzleILi2ELi4ELi3EEENS4_18smem_ptr_flag_bitsILi8EEENSX_INS5_IJSB_SH_EEENS5_IJSH_SC_EEEEEEEvNS4_8identityENS4_28SM100_TMA_2SM_LOAD_MULTICASTES1E_vS1F_EENS_8epilogue10collective18CollectiveEpilogueINS1I_23Sm100TmaWarpSpecializedILi4ELi2ELi32ELb0ELb0EEEJNS5_IJSH_SG_SH_EEENS5_IJNSX_ISH_SC_EENSX_INS5_IJNSA_ILi32EEENSA_ILi2EEEEEENS5_IJSC_SF_EEEEEEEESJ_SK_SJ_SK_NS1I_6fusion15FusionCallbacksIS1M_NS1V_17LinearCombinationISJ_fSJ_fLNS_15FloatRoundStyleE2EEES1N_S1U_JEEENS4_5SM1004TMEM4LOAD26SM100_TMEM_LOAD_32dp32b32xENS4_13SM90_TMA_LOADENS16_INS17_ILi1ELi4ELi3EEES1A_NSX_INS5_IJSB_S1P_EEENS5_IJS1P_SC_EEEEEEENS4_39AutoVectorizingCopyWithAssumedAlignmentILi128EEENS4_14SM90_TMA_STOREES2A_S2C_S2C_EEEvvEEEEvNT_6ParamsE)
        .other          _ZN7cutlass13device_kernelINS_4gemm6kernel13GemmUniversalIN4cute5tupleIJiiiiEEENS1_10collective13CollectiveMmaINS1_35MainloopSm100TmaUmmaWarpSpecializedILi16ELi2ELi4ENS5_IJNS4_1CILi8EEENSA_ILi1EEESC_EEEEENS5_IJNSA_ILi128EEENSA_ILi256EEENSA_ILi64EEEEEENS_12float_e5m2_tENS5_IJlSC_lEEESJ_SK_NS4_8TiledMMAINS4_8MMA_AtomIJNS4_10MMA_TraitsINS4_25SM100_MMA_F8F6F4_2x1SM_SSEJSJ_SJ_fSF_SG_NS4_17integral_constantINS4_4UMMA5MajorELSR_0EEESS_NSP_INSQ_7ScaleInELST_0EEESU_EEEEEENS4_6LayoutINS5_IJSC_SC_SC_EEENS5_IJNSA_ILi0EEESZ_SZ_EEEEENS5_IJNS4_10UnderscoreES12_S12_EEEEENS4_18SM100_TMA_2SM_LOADENS4_14ComposedLayoutINS4_7SwizzleILi2ELi4ELi3EEENS4_18smem_ptr_flag_bitsILi8EEENSX_INS5_IJSB_SH_EEENS5_IJSH_SC_EEEEEEEvNS4_8identityENS4_28SM100_TMA_2SM_LOAD_MULTICASTES1E_vS1F_EENS_8epilogue10collective18CollectiveEpilogueINS1I_23Sm100TmaWarpSpecializedILi4ELi2ELi32ELb0ELb0EEEJNS5_IJSH_SG_SH_EEENS5_IJNSX_ISH_SC_EENSX_INS5_IJNSA_ILi32EEENSA_ILi2EEEEEENS5_IJSC_SF_EEEEEEEESJ_SK_SJ_SK_NS1I_6fusion15FusionCallbacksIS1M_NS1V_17LinearCombinationISJ_fSJ_fLNS_15FloatRoundStyleE2EEES1N_S1U_JEEENS4_5SM1004TMEM4LOAD26SM100_TMEM_LOAD_32dp32b32xENS4_13SM90_TMA_LOADENS16_INS17_ILi1ELi4ELi3EEES1A_NSX_INS5_IJSB_S1P_EEENS5_IJS1P_SC_EEEEEEENS4_39AutoVectorizingCopyWithAssumedAlignmentILi128EEENS4_14SM90_TMA_STOREES2A_S2C_S2C_EEEvvEEEEvNT_6ParamsE,@"STO_CUDA_ENTRY STV_DEFAULT"
_ZN7cutlass13device_kernelINS_4gemm6kernel13GemmUniversalIN4cute5tupleIJiiiiEEENS1_10collective13CollectiveMmaINS1_35MainloopSm100TmaUmmaWarpSpecializedILi16ELi2ELi4ENS5_IJNS4_1CILi8EEENSA_ILi1EEESC_EEEEENS5_IJNSA_ILi128EEENSA_ILi256EEENSA_ILi64EEEEEENS_12float_e5m2_tENS5_IJlSC_lEEESJ_SK_NS4_8TiledMMAINS4_8MMA_AtomIJNS4_10MMA_TraitsINS4_25SM100_MMA_F8F6F4_2x1SM_SSEJSJ_SJ_fSF_SG_NS4_17integral_constantINS4_4UMMA5MajorELSR_0EEESS_NSP_INSQ_7ScaleInELST_0EEESU_EEEEEENS4_6LayoutINS5_IJSC_SC_SC_EEENS5_IJNSA_ILi0EEESZ_SZ_EEEEENS5_IJNS4_10UnderscoreES12_S12_EEEEENS4_18SM100_TMA_2SM_LOADENS4_14ComposedLayoutINS4_7SwizzleILi2ELi4ELi3EEENS4_18smem_ptr_flag_bitsILi8EEENSX_INS5_IJSB_SH_EEENS5_IJSH_SC_EEEEEEEvNS4_8identityENS4_28SM100_TMA_2SM_LOAD_MULTICASTES1E_vS1F_EENS_8epilogue10collective18CollectiveEpilogueINS1I_23Sm100TmaWarpSpecializedILi4ELi2ELi32ELb0ELb0EEEJNS5_IJSH_SG_SH_EEENS5_IJNSX_ISH_SC_EENSX_INS5_IJNSA_ILi32EEENSA_ILi2EEEEEENS5_IJSC_SF_EEEEEEEESJ_SK_SJ_SK_NS1I_6fusion15FusionCallbacksIS1M_NS1V_17LinearCombinationISJ_fSJ_fLNS_15FloatRoundStyleE2EEES1N_S1U_JEEENS4_5SM1004TMEM4LOAD26SM100_TMEM_LOAD_32dp32b32xENS4_13SM90_TMA_LOADENS16_INS17_ILi1ELi4ELi3EEES1A_NSX_INS5_IJSB_S1P_EEENS5_IJS1P_SC_EEEEEEENS4_39AutoVectorizingCopyWithAssumedAlignmentILi128EEENS4_14SM90_TMA_STOREES2A_S2C_S2C_EEEvvEEEEvNT_6ParamsE:
[----:B------:R-:W1:Y:S01]  /*0000*/  LDC R1, c[0x0][0x37c] ;  /* 0x0000df00ff017b82 */ /* 0x000e620000000800 */
[----:B------:R-:W2:Y:S01]  /*0010*/  S2R R97, SR_TID.X ;  /* 0x0000000000617919 */ /* 0x000ea20000002100 */
[----:B------:R-:W3:Y:S06]  /*0020*/  LDCU.64 UR8, c[0x0][0x890] ;  /* 0x00011200ff0877ac */ /* 0x000eec0008000a00 */
[----:B------:R-:W4:Y:S01]  /*0030*/  S2UR UR58, SR_CgaCtaId ;  /* 0x00000000003a79c3 */ /* 0x000f220000008800 */
[----:B------:R-:W-:Y:S02]  /*0040*/  PRMT R86, RZ, 0x7610, R86 ;  /* 0x00007610ff567816 */ /* 0x000fe40000000056 */
[----:B------:R-:W-:Y:S01]  /*0050*/  ELECT P1, URZ, PT ;  /* 0x0000000000ff782f */ /* 0x000fe20003820000 */
[----:B---3--:R-:W-:-:S04]  /*0060*/  UISETP.NE.U32.AND UP0, UPT, UR8, URZ, UPT ;  /* 0x000000ff0800728c */ /* 0x008fc8000bf05070 */
[----:B------:R-:W-:Y:S02]  /*0070*/  UISETP.NE.AND.EX UP0, UPT, UR9, URZ, UPT, UP0 ;  /* 0x000000ff0900728c */ /* 0x000fe4000bf05300 */
[----:B----4-:R-:W-:Y:S02]  /*0080*/  ULOP3.LUT UR33, UR58, 0x1, URZ, 0xc0, !UPT ;  /* 0x000000013a217892 */ /* 0x010fe4000f8ec0ff */
[----:B------:R-:W-:Y:S01]  /*0090*/  ULOP3.LUT UR35, UR58, 0x1, URZ, 0x3c, !UPT ;  /* 0x000000013a237892 */ /* 0x000fe2000f8e3cff */
[----:B--2---:R-:W-:-:S05]  /*00a0*/  SHF.R.U32.HI R87, RZ, 0x5, R97 ;  /* 0x00000005ff577819 */ /* 0x004fca0000011661 */
[----:B------:R-:W2:Y:S02]  /*00b0*/  SHFL.IDX PT, R0, R87, RZ, 0x1f ;  /* 0x00001fff57007589 */ /* 0x000ea400000e0000 */
[----:B--2---:R-:W-:Y:S01]  /*00c0*/  R2UR UR20, R0 ;  /* 0x00000000001472ca */ /* 0x004fe200000e0000 */
[----:B-1----:R-:W-:-:S14]  /*00d0*/  BRA.U UP0, `(.L_x_0) ;  /* 0x0000000100307547 */ /* 0x002fdc000b800000 */
[----:B------:R-:W1:Y:S02]  /*00e0*/  LDCU.64 UR4, c[0x0][0x888] ;  /* 0x00011100ff0477ac */ /* 0x000e640008000a00 */
[----:B-1----:R-:W-:-:S04]  /*00f0*/  UISETP.NE.U32.AND UP0, UPT, UR4, URZ, UPT ;  /* 0x000000ff0400728c */ /* 0x002fc8000bf05070 */
[----:B------:R-:W-:-:S09]  /*0100*/  UISETP.NE.AND.EX UP0, UPT, UR5, URZ, UPT, UP0 ;  /* 0x000000ff0500728c */ /* 0x000fd2000bf05300 */
[----:B------:R-:W-:Y:S05]  /*0110*/  BRA.U !UP0, `(.L_x_1) ;  /* 0x0000000108147547 */ /* 0x000fea000b800000 */
[----:B------:R-:W1:Y:S01]  /*0120*/  LDC.64 R2, c[0x0][0x888] ;  /* 0x00022200ff027b82 */ /* 0x000e620000000a00 */
[----:B------:R-:W1:Y:S02]  /*0130*/  LDCU.64 UR4, c[0x0][0x358] ;  /* 0x00006b00ff0477ac */ /* 0x000e640008000a00 */
[----:B-1----:R1:W5:Y:S01]  /*0140*/  LDG.E R41, desc[UR4][R2.64] ;  /* 0x0000000402297981 */ /* 0x002362000c1e1900 */
[----:B------:R-:W-:Y:S01]  /*0150*/  HFMA2 R86, -RZ, RZ, 0, 5.9604644775390625e-08 ;  /* 0x00000001ff567431 */ /* 0x000fe200000001ff */
[----:B------:R-:W-:Y:S05]  /*0160*/  BRA `(.L_x_0) ;  /* 0x00000000000c7947 */ /* 0x000fea0003800000 */
.L_x_1:
[----:B------:R-:W1:Y:S01]  /*0170*/  LDCU UR4, c[0x0][0x880] ;  /* 0x00011000ff0477ac */ /* 0x000e620008000800 */
[----:B------:R-:W-:Y:S01]  /*0180*/  HFMA2 R86, -RZ, RZ, 0, 5.9604644775390625e-08 ;  /* 0x00000001ff567431 */ /* 0x000fe200000001ff */
[----:B-1----:R-:W-:-:S07]  /*0190*/  MOV R41, UR4 ;  /* 0x0000000400297c02 */ /* 0x002fce0008000f00 */
.L_x_0:
[----:B------:R-:W2:Y:S02]  /*01a0*/  LDCU.64 UR4, c[0x0][0x8b0] ;  /* 0x00011600ff0477ac */ /* 0x000ea40008000a00 */
[----:B--2---:R-:W-:-:S04]  /*01b0*/  UISETP.NE.U32.AND UP0, UPT, UR4, URZ, UPT ;  /* 0x000000ff0400728c */ /* 0x004fc8000bf05070 */
[----:B------:R-:W-:-:S09]  /*01c0*/  UISETP.NE.AND.EX UP0, UPT, UR5, URZ, UPT, UP0 ;  /* 0x000000ff0500728c */ /* 0x000fd2000bf05300 */
[----:B------:R-:W-:Y:S05]  /*01d0*/  BRA.U UP0, `(.L_x_2) ;  /* 0x0000000100287547 */ /* 0x000fea000b800000 */
[----:B------:R-:W2:Y:S02]  /*01e0*/  LDCU.64 UR4, c[0x0][0x8a8] ;  /* 0x00011500ff0477ac */ /* 0x000ea40008000a00 */
[----:B--2---:R-:W-:-:S04]  /*01f0*/  UISETP.NE.U32.AND UP0, UPT, UR4, URZ, UPT ;  /* 0x000000ff0400728c */ /* 0x004fc8000bf05070 */
[----:B------:R-:W-:-:S09]  /*0200*/  UISETP.NE.AND.EX UP0, UPT, UR5, URZ, UPT, UP0 ;  /* 0x000000ff0500728c */ /* 0x000fd2000bf05300 */
[----:B------:R-:W-:Y:S05]  /*0210*/  BRA.U !UP0, `(.L_x_3) ;  /* 0x0000000108107547 */ /* 0x000fea000b800000 */
[----:B------:R-:W2:Y:S01]  /*0220*/  LDC.64 R38, c[0x0][0x8a8] ;  /* 0x00022a00ff267b82 */ /* 0x000ea20000000a00 */
[----:B------:R-:W2:Y:S02]  /*0230*/  LDCU.64 UR4, c[0x0][0x358] ;  /* 0x00006b00ff0477ac */ /* 0x000ea40008000a00 */
[----:B--2---:R2:W5:Y:S01]  /*0240*/  LDG.E R38, desc[UR4][R38.64] ;  /* 0x0000000426267981 */ /* 0x004562000c1e1900 */
[----:B------:R-:W-:Y:S05]  /*0250*/  BRA `(.L_x_2) ;  /* 0x0000000000087947 */ /* 0x000fea0003800000 */
.L_x_3:
[----:B------:R-:W2:Y:S02]  /*0260*/  LDCU UR4, c[0x0][0x8a0] ;  /* 0x00011400ff0477ac */ /* 0x000ea40008000800 */
[----:B--2---:R-:W-:Y:S02]  /*0270*/  MOV R38, UR4 ;  /* 0x0000000400267c02 */ /* 0x004fe40008000f00 */
.L_x_2:
[----:B------:R-:W-:Y:S01]  /*0280*/  IMAD.U32 R0, RZ, RZ, UR20 ;  /* 0x00000014ff007e24 */ /* 0x000fe2000f8e00ff */
[----:B------:R-:W-:Y:S04]  /*0290*/  BSSY.RECONVERGENT B0, `(.L_x_4) ;  /* 0x000000c000007945 */ /* 0x000fe80003800200 */
[C---:B------:R-:W-:Y:S02]  /*02a0*/  ISETP.NE.OR P2, PT, R0.reuse, 0x1, !P1 ;  /* 0x000000010000780c */ /* 0x040fe40004f45670 */
[----:B------:R-:W-:-:S11]  /*02b0*/  ISETP.NE.OR P0, PT, R0, 0x3, !P1 ;  /* 0x000000030000780c */ /* 0x000fd60004f05670 */
[----:B------:R-:W-:Y:S05]  /*02c0*/  @P2 BRA `(.L_x_5) ;  /* 0x0000000000202947 */ /* 0x000fea0003800000 */
[----:B------:R-:W3:Y:S02]  /*02d0*/  LDCU.64 UR4, c[0x0][0x348] ;  /* 0x00006900ff0477ac */ /* 0x000ee40008000a00 */
[----:B---3--:R-:W-:Y:S02]  /*02e0*/  UIADD3 UR6, UP1, UPT, UR4, 0x80, URZ ;  /* 0x0000008004067890 */ /* 0x008fe4000ff3e0ff */
[----:B------:R-:W-:Y:S02]  /*02f0*/  UIADD3 UR4, UP0, UPT, UR4, 0x180, URZ ;  /* 0x0000018004047890 */ /* 0x000fe4000ff1e0ff */
[----:B------:R-:W-:Y:S02]  /*0300*/  UIADD3.X UR7, UPT, UPT, URZ, UR5, URZ, UP1, !UPT ;  /* 0x00000005ff077290 */ /* 0x000fe40008ffe4ff */
[----:B------:R-:W-:-:S07]  /*0310*/  UIADD3.X UR5, UPT, UPT, URZ, UR5, URZ, UP0, !UPT ;  /* 0x00000005ff057290 */ /* 0x000fce00087fe4ff */
[----:B------:R3:W-:Y:S02]  /*0320*/  UTMACCTL.PF [UR6] ;  /* 0x00000000060079b9 */ /* 0x0007e40008040000 */
[----:B------:R3:W-:Y:S02]  /*0330*/  UTMACCTL.PF [UR4] ;  /* 0x00000000040079b9 */ /* 0x0007e40008040000 */
[----:B---3--:R-:W-:Y:S01]  /*0340*/  NOP ;  /* 0x0000000000007918 */ /* 0x008fe20000000000 */
.L_x_5:
[----:B------:R-:W-:Y:S05]  /*0350*/  BSYNC.RECONVERGENT B0 ;  /* 0x0000000000007941 */ /* 0x000fea0003800200 */
.L_x_4:
[----:B------:R-:W-:Y:S04]  /*0360*/  BSSY.RECONVERGENT B0, `(.L_x_6) ;  /* 0x000000a000007945 */ /* 0x000fe80003800200 */
        /* <DEDUP_REMOVED lines=9> */
.L_x_7:
[----:B------:R-:W-:Y:S05]  /*0400*/  BSYNC.RECONVERGENT B0 ;  /* 0x0000000000007941 */ /* 0x000fea0003800200 */
.L_x_6:
[----:B------:R-:W3:Y:S01]  /*0410*/  LDCU.64 UR4, c[0x0][0x888] ;  /* 0x00011100ff0477ac */ /* 0x000ee20008000a00 */
[----:B------:R-:W-:Y:S02]  /*0420*/  UISETP.EQ.U32.AND UP2, UPT, UR8, URZ, UPT ;  /* 0x000000ff0800728c */ /* 0x000fe4000bf42070 */
[----:B------:R-:W-:Y:S02]  /*0430*/  UPLOP3.LUT UP4, UPT, UPT, UPT, UPT, 0x80, 0x8 ;  /* 0x000000000008789c */ /* 0x000fe40003f8f070 */
[----:B---3--:R-:W-:-:S04]  /*0440*/  UISETP.NE.U32.AND UP0, UPT, UR4, URZ, UPT ;  /* 0x000000ff0400728c */ /* 0x008fc8000bf05070 */
[----:B------:R-:W-:-:S04]  /*0450*/  UISETP.NE.AND.EX UP1, UPT, UR5, URZ, UPT, UP0 ;  /* 0x000000ff0500728c */ /* 0x000fc8000bf25300 */
[----:B------:R-:W-:-:S04]  /*0460*/  UISETP.EQ.OR.EX UP3, UPT, UR9, URZ, !UP1, UP2 ;  /* 0x000000ff0900728c */ /* 0x000fc8000cf62720 */
[----:B------:R-:W-:-:S06]  /*0470*/  UP2UR UR4, UPR, URZ, 0x8 ;  /* 0x00000008ff047883 */ /* 0x000fcc0008000000 */
[----:B------:R-:W-:Y:S01]  /*0480*/  MOV R89, UR4 ;  /* 0x0000000400597c02 */ /* 0x000fe20008000f00 */
[----:B------:R-:W-:Y:S06]  /*0490*/  BRA.U !UP3, `(.L_x_8) ;  /* 0x000000010b207547 */ /* 0x000fec000b800000 */
[----:B------:R-:W-:Y:S01]  /*04a0*/  UISETP.NE.U32.AND UP2, UPT, UR8, URZ, UPT ;  /* 0x000000ff0800728c */ /* 0x000fe2000bf45070 */
[----:B-----5:R-:W-:Y:S01]  /*04b0*/  FSETP.NEU.AND P0, PT, R41, RZ, PT ;  /* 0x000000ff2900720b */ /* 0x020fe20003f0d000 */
[----:B------:R-:W-:Y:S02]  /*04c0*/  USEL UR4, URZ, 0xffffffff, UP1 ;  /* 0xffffffffff047887 */ /* 0x000fe40008800000 */
[----:B------:R-:W-:-:S10]  /*04d0*/  UISETP.NE.AND.EX UP2, UPT, UR9, URZ, UPT, UP2 ;  /* 0x000000ff0900728c */ /* 0x000fd4000bf45320 */
[----:B------:R-:W-:Y:S01]  /*04e0*/  VOTEU.ANY UP0, P0 ;  /* 0x0000000000ff7886 */ /* 0x000fe20000000100 */
[----:B------:R-:W-:-:S04]  /*04f0*/  @!UP2 USEL UR4, URZ, 0xffffffff, UP0 ;  /* 0xffffffffff04a887 */ /* 0x000fc80008000000 */
[----:B------:R-:W-:-:S04]  /*0500*/  ULOP3.LUT UR4, UR4, 0x1, URZ, 0xc0, !UPT ;  /* 0x0000000104047892 */ /* 0x000fc8000f8ec0ff */
[----:B------:R-:W-:-:S11]  /*0510*/  UISETP.NE.U32.AND UP4, UPT, UR4, 0x1, UPT ;  /* 0x000000010400788c */ /* 0x000fd6000bf85070 */
.L_x_8:
[----:B------:R-:W3:Y:S01]  /*0520*/  SHFL.IDX PT, R0, R87, RZ, 0x1f ;  /* 0x00001fff57007589 */ /* 0x000ee200000e0000 */
[----:B------:R-:W-:-:S04]  /*0530*/  UISETP.NE.AND UP0, UPT, UR20, 0x2, UPT ;  /* 0x000000021400788c */ /* 0x000fc8000bf05270 */
[----:B------:R-:W-:Y:S02]  /*0540*/  UISETP.EQ.AND UP2, UPT, UR33, URZ, !UP0 ;  /* 0x000000ff2100728c */ /* 0x000fe4000c742270 */
[----:B------:R-:W-:-:S04]  /*0550*/  USEL UR56, URZ, 0x1, UP0 ;  /* 0x00000001ff387887 */ /* 0x000fc80008000000 */
[----:B------:R-:W-:Y:S02]  /*0560*/  PLOP3.LUT P3, PT, P1, PT, UP2, 0x80, 0x8 ;  /* 0x000000000008781c */ /* 0x000fe40000f6f028 */
[----:B---3--:R-:W-:-:S13]  /*0570*/  ISETP.NE.AND P0, PT, R0, RZ, PT ;  /* 0x000000ff0000720c */ /* 0x008fda0003f05270 */
[----:B------:R-:W-:Y:S05]  /*0580*/  @P0 BRA `(.L_x_9) ;  /* 0x0000000000c00947 */ /* 0x000fea0003800000 */
[----:B------:R-:W-:Y:S01]  /*0590*/  ELECT P0, URZ, PT ;  /* 0x0000000000ff782f */ /* 0x000fe20003800000 */
[----:B------:R-:W-:-:S12]  /*05a0*/  BSSY.RECONVERGENT B0, `(.L_x_9) ;  /* 0x000002e000007945 */ /* 0x000fd80003800200 */
[----:B------:R-:W-:Y:S05]  /*05b0*/  @!P0 BRA `(.L_x_10) ;  /* 0x0000000000b08947 */ /* 0x000fea0003800000 */
[----:B------:R-:W-:Y:S01]  /*05c0*/  UMOV UR4, 0x400 ;  /* 0x0000040000047882 */ /* 0x000fe20000000000 */
[----:B------:R-:W-:Y:S01]  /*05d0*/  UMOV UR8, 0x1 ;  /* 0x0000000100087882 */ /* 0x000fe20000000000 */
[----:B------:R-:W-:Y:S01]  /*05e0*/  UMOV UR6, 0x4 ;  /* 0x0000000400067882 */ /* 0x000fe20000000000 */
[----:B------:R-:W-:Y:S02]  /*05f0*/  ULEA UR4, UR58, UR4, 0x18 ;  /* 0x000000043a047291 */ /* 0x000fe4000f8ec0ff */
[----:B------:R-:W-:-:S04]  /*0600*/  UIADD3 UR8, UPT, UPT, -UR8, 0x100000, URZ ;  /* 0x0010000008087890 */ /* 0x000fc8000fffe1ff */
[----:B------:R-:W-:Y:S02]  /*0610*/  USHF.L.U32 UR9, UR8, 0xb, URZ ;  /* 0x0000000b08097899 */ /* 0x000fe400080006ff */
[----:B------:R-:W-:Y:S02]  /*0620*/  USHF.L.U32 UR8, UR8, 0x1, URZ ;  /* 0x0000000108087899 */ /* 0x000fe400080006ff */
[----:B------:R-:W-:-:S04]  /*0630*/  UIADD3 UR6, UPT, UPT, -UR6, 0x100000, URZ ;  /* 0x0010000006067890 */ /* 0x000fc8000fffe1ff */
[----:B------:R-:W-:Y:S02]  /*0640*/  USHF.L.U32 UR7, UR6, 0xb, URZ ;  /* 0x0000000b06077899 */ /* 0x000fe400080006ff */
[----:B------:R-:W-:Y:S01]  /*0650*/  USHF.L.U32 UR6, UR6, 0x1, URZ ;  /* 0x0000000106067899 */ /* 0x000fe200080006ff */
[----:B------:R-:W3:Y:S03]  /*0660*/  FENCE.VIEW.ASYNC.S ;  /* 0x00000000000073c6 */ /* 0x000ee60000000000 */
[----:B---3--:R3:W4:Y:S08]  /*0670*/  SYNCS.EXCH.64 URZ, [UR4], UR8 ;  /* 0x0000000804ff75b2 */ /* 0x0087300008000100 */
[----:B------:R3:W1:Y:S01]  /*0680*/  SYNCS.EXCH.64 URZ, [UR4+0x80], UR6 ;  /* 0x0000800604ff75b2 */ /* 0x0006620008000100 */
        /* <DEDUP_REMOVED lines=29> */
[----:B------:R3:W1:Y:S02]  /*0860*/  SYNCS.EXCH.64 URZ, [UR4+0xf8], UR6 ;  /* 0x0000f80604ff75b2 */ /* 0x0006640008000100 */
[----:B---34-:R-:W-:Y:S01]  /*0870*/  NOP ;  /* 0x0000000000007918 */ /* 0x018fe20000000000 */
.L_x_10:
[----:B------:R-:W-:Y:S05]  /*0880*/  BSYNC.RECONVERGENT B0 ;  /* 0x0000000000007941 */ /* 0x000fea0003800200 */
.L_x_9:
[----:B------:R-:W3:Y:S01]  /*0890*/  SHFL.IDX PT, R0, R87, RZ, 0x1f ;  /* 0x00001fff57007589 */ /* 0x000ee200000e0000 */
[----:B------:R-:W-:Y:S01]  /*08a0*/  NOP ;  /* 0x0000000000007918 */ /* 0x000fe20000000000 */
[----:B---3--:R-:W-:-:S13]  /*08b0*/  ISETP.NE.AND P0, PT, R0, 0x1, PT ;  /* 0x000000010000780c */ /* 0x008fda0003f05270 */
[----:B------:R-:W-:Y:S05]  /*08c0*/  @P0 BRA `(.L_x_11) ;  /* 0x0000000000540947 */ /* 0x000fea0003800000 */
        /* <DEDUP_REMOVED lines=10> */
[----:B------:R-:W-:Y:S01]  /*0970*/  ELECT P0, URZ, PT ;  /* 0x0000000000ff782f */ /* 0x000fe20003800000 */
[----:B------:R-:W3:Y:S02]  /*0980*/  FENCE.VIEW.ASYNC.S ;  /* 0x00000000000073c6 */ /* 0x000ee40000000000 */
[----:B---3--:R3:W4:Y:S08]  /*0990*/  SYNCS.EXCH.64 URZ, [UR4+0x100], UR8 ;  /* 0x0001000804ff75b2 */ /* 0x0087300008000100 */
[----:B------:R3:W1:Y:S01]  /*09a0*/  SYNCS.EXCH.64 URZ, [UR4+0x120], UR6 ;  /* 0x0001200604ff75b2 */ /* 0x0006620008000100 */
[----:B------:R3:W1:Y:S01]  /*09b0*/  SYNCS.EXCH.64 URZ, [UR4+0x108], UR8 ;  /* 0x0001080804ff75b2 */ /* 0x0006620008000100 */
[----:B------:R3:W1:Y:S01]  /*09c0*/  SYNCS.EXCH.64 URZ, [UR4+0x128], UR6 ;  /* 0x0001280604ff75b2 */ /* 0x0006620008000100 */
[----:B------:R3:W1:Y:S01]  /*09d0*/  SYNCS.EXCH.64 URZ, [UR4+0x110], UR8 ;  /* 0x0001100804ff75b2 */ /* 0x0006620008000100 */
[----:B------:R3:W1:Y:S01]  /*09e0*/  SYNCS.EXCH.64 URZ, [UR4+0x130], UR6 ;  /* 0x0001300604ff75b2 */ /* 0x0006620008000100 */
[----:B------:R3:W1:Y:S01]  /*09f0*/  SYNCS.EXCH.64 URZ, [UR4+0x118], UR8 ;  /* 0x0001180804ff75b2 */ /* 0x0006620008000100 */
[----:B------:R3:W1:Y:S01]  /*0a00*/  SYNCS.EXCH.64 URZ, [UR4+0x138], UR6 ;  /* 0x0001380604ff75b2 */ /* 0x0006620008000100 */
[----:B------:R-:W-:Y:S01]  /*0a10*/  NOP ;  /* 0x0000000000007918 */ /* 0x000fe20000000000 */
.L_x_11:
[----:B------:R-:W2:Y:S01]  /*0a20*/  SHFL.IDX PT, R0, R87, RZ, 0x1f ;  /* 0x00001fff57007589 */ /* 0x000ea200000e0000 */
[----:B------:R-:W-:Y:S01]  /*0a30*/  NOP ;  /* 0x0000000000007918 */ /* 0x000fe20000000000 */
[----:B--2---:R-:W-:-:S13]  /*0a40*/  ISETP.NE.AND P0, PT, R0, 0x3, PT ;  /* 0x000000030000780c */ /* 0x004fda0003f05270 */
[----:B------:R-:W-:Y:S05]  /*0a50*/  @P0 BRA `(.L_x_12) ;  /* 0x00000000002c0947 */ /* 0x000fea0003800000 */
[----:B---3--:R-:W-:Y:S01]  /*0a60*/  UMOV UR4, 0x400 ;  /* 0x0000040000047882 */ /* 0x008fe20000000000 */
[----:B------:R-:W-:Y:S01]  /*0a70*/  UMOV UR5, 0x20 ;  /* 0x0000002000057882 */ /* 0x000fe20000000000 */
[----:B------:R-:W-:Y:S02]  /*0a80*/  ULEA UR6, UR58, UR4, 0x18 ;  /* 0x000000043a067291 */ /* 0x000fe4000f8ec0ff */
[----:B------:R-:W-:-:S04]  /*0a90*/  UIADD3 UR4, UPT, UPT, -UR5, 0x100000, URZ ;  /* 0x0010000005047890 */ /* 0x000fc8000fffe1ff */
[----:B------:R-:W-:Y:S02]  /*0aa0*/  USHF.L.U32 UR5, UR4, 0xb, URZ ;  /* 0x0000000b04057899 */ /* 0x000fe400080006ff */
[----:B------:R-:W-:Y:S01]  /*0ab0*/  USHF.L.U32 UR4, UR4, 0x1, URZ ;  /* 0x0000000104047899 */ /* 0x000fe200080006ff */
[----:B------:R-:W-:Y:S01]  /*0ac0*/  ELECT P0, URZ, PT ;  /* 0x0000000000ff782f */ /* 0x000fe20003800000 */
[----:B------:R-:W2:Y:S10]  /*0ad0*/  FENCE.VIEW.ASYNC.S ;  /* 0x00000000000073c6 */ /* 0x000eb40000000000 */
[----:B--2---:R2:W3:Y:S01]  /*0ae0*/  SYNCS.EXCH.64 URZ, [UR6+0x140], UR4 ;  /* 0x0001400406ff75b2 */ /* 0x0044e20008000100 */
[----:B------:R2:W1:Y:S01]  /*0af0*/  SYNCS.EXCH.64 URZ, [UR6+0x148], UR4 ;  /* 0x0001480406ff75b2 */ /* 0x0004620008000100 */
[----:B------:R-:W-:Y:S01]  /*0b00*/  NOP ;  /* 0x0000000000007918 */ /* 0x000fe20000000000 */
.L_x_12:
[----:B------:R-:W4:Y:S01]  /*0b10*/  SHFL.IDX PT, R0, R87, RZ, 0x1f ;  /* 0x00001fff57007589 */ /* 0x000f2200000e0000 */
[----:B------:R-:W-:Y:S01]  /*0b20*/  NOP ;  /* 0x0000000000007918 */ /* 0x000fe20000000000 */
[----:B----4-:R-:W-:-:S13]  /*0b30*/  ISETP.NE.AND P0, PT, R0, 0x4, PT ;  /* 0x000000040000780c */ /* 0x010fda0003f05270 */
[----:B------:R-:W-:Y:S05]  /*0b40*/  @P0 BRA `(.L_x_13) ;  /* 0x0000000000480947 */ /* 0x000fea0003800000 */
[----:B--23--:R-:W-:Y:S01]  /*0b50*/  UMOV UR4, 0x720 ;  /* 0x0000072000047882 */ /* 0x00cfe20000000000 */
[----:B------:R-:W-:Y:S01]  /*0b60*/  UMOV UR6, 0x400 ;  /* 0x0000040000067882 */ /* 0x000fe20000000000 */
[----:B------:R-:W-:Y:S01]  /*0b70*/  USEL UR4, UR4, 0x620, UP4 ;  /* 0x0000062004047887 */ /* 0x000fe2000a000000 */
        /* <DEDUP_REMOVED lines=9> */
[----:B------:R-:W2:Y:S02]  /*0c10*/  FENCE.VIEW.ASYNC.S ;  /* 0x00000000000073c6 */ /* 0x000ea40000000000 */
[----:B--2---:R4:W2:Y:S08]  /*0c20*/  SYNCS.EXCH.64 URZ, [UR6+0x150], UR8 ;  /* 0x0001500806ff75b2 */ /* 0x0048b00008000100 */
[----:B------:R4:W3:Y:S01]  /*0c30*/  SYNCS.EXCH.64 URZ, [UR6+0x160], UR4 ;  /* 0x0001600406ff75b2 */ /* 0x0008e20008000100 */
[----:B------:R4:W1:Y:S01]  /*0c40*/  SYNCS.EXCH.64 URZ, [UR6+0x158], UR8 ;  /* 0x0001580806ff75b2 */ /* 0x0008620008000100 */
[----:B------:R4:W1:Y:S02]  /*0c50*/  SYNCS.EXCH.64 URZ, [UR6+0x168], UR4 ;  /* 0x0001680406ff75b2 */ /* 0x0008640008000100 */
[----:B----4-:R-:W-:Y:S01]  /*0c60*/  NOP ;  /* 0x0000000000007918 */ /* 0x010fe20000000000 */
.L_x_13:
[----:B------:R-:W4:Y:S01]  /*0c70*/  SHFL.IDX PT, R0, R87, RZ, 0x1f ;  /* 0x00001fff57007589 */ /* 0x000f2200000e0000 */
[----:B------:R-:W-:Y:S01]  /*0c80*/  NOP ;  /* 0x0000000000007918 */ /* 0x000fe20000000000 */
[----:B----4-:R-:W-:-:S13]  /*0c90*/  ISETP.NE.AND P0, PT, R0, 0x5, PT ;  /* 0x000000050000780c */ /* 0x010fda0003f05270 */
[----:B------:R-:W-:Y:S05]  /*0ca0*/  @P0 BRA `(.L_x_14) ;  /* 0x0000000000540947 */ /* 0x000fea0003800000 */
[----:B--23--:R-:W-:Y:S01]  /*0cb0*/  UMOV UR4, 0x400 ;  /* 0x0000040000047882 */ /* 0x00cfe20000000000 */
        /* <DEDUP_REMOVED lines=14> */
[----:B------:R4:W1:Y:S01]  /*0da0*/  SYNCS.EXCH.64 URZ, [UR4+0x198], UR8 ;  /* 0x0001980804ff75b2 */ /* 0x0008620008000100 */
[----:B------:R4:W1:Y:S01]  /*0db0*/  SYNCS.EXCH.64 URZ, [UR4+0x180], UR6 ;  /* 0x0001800604ff75b2 */ /* 0x0008620008000100 */
[----:B------:R4:W1:Y:S01]  /*0dc0*/  SYNCS.EXCH.64 URZ, [UR4+0x1a0], UR8 ;  /* 0x0001a00804ff75b2 */ /* 0x0008620008000100 */
[----:B------:R4:W1:Y:S01]  /*0dd0*/  SYNCS.EXCH.64 URZ, [UR4+0x188], UR6 ;  /* 0x0001880604ff75b2 */ /* 0x0008620008000100 */
[----:B------:R4:W1:Y:S02]  /*0de0*/  SYNCS.EXCH.64 URZ, [UR4+0x1a8], UR8 ;  /* 0x0001a80804ff75b2 */ /* 0x0008640008000100 */
[----:B----4-:R-:W-:Y:S01]  /*0df0*/  NOP ;  /* 0x0000000000007918 */ /* 0x010fe20000000000 */
.L_x_14:
[----:B------:R-:W4:Y:S01]  /*0e00*/  SHFL.IDX PT, R0, R87, RZ, 0x1f ;  /* 0x00001fff57007589 */ /* 0x000f2200000e0000 */
[----:B------:R-:W-:Y:S01]  /*0e10*/  ISETP.NE.OR P1, PT, RZ, UR20, !P1 ;  /* 0x00000014ff007c0c */ /* 0x000fe2000cf25670 */
[----:B------:R-:W-:Y:S01]  /*0e20*/  NOP ;  /* 0x0000000000007918 */ /* 0x000fe20000000000 */
[----:B----4-:R-:W-:-:S13]  /*0e30*/  ISETP.NE.AND P0, PT, R0, 0x3, PT ;  /* 0x000000030000780c */ /* 0x010fda0003f05270 */
[----:B------:R-:W-:Y:S05]  /*0e40*/  @P0 BRA `(.L_x_15) ;  /* 0x0000000000340947 */ /* 0x000fea0003800000 */
[----:B--23--:R-:W-:Y:S01]  /*0e50*/  UMOV UR4, 0x400 ;  /* 0x0000040000047882 */ /* 0x00cfe20000000000 */
[----:B------:R-:W-:Y:S01]  /*0e60*/  UMOV UR6, 0x20 ;  /* 0x0000002000067882 */ /* 0x000fe20000000000 */
[----:B------:R-:W-:Y:S02]  /*0e70*/  ULEA UR4, UR58, UR4, 0x18 ;  /* 0x000000043a047291 */ /* 0x000fe4000f8ec0ff */
[----:B------:R-:W-:-:S04]  /*0e80*/  UIADD3 UR6, UPT, UPT, -UR6, 0x100000, URZ ;  /* 0x0010000006067890 */ /* 0x000fc8000fffe1ff */
[----:B------:R-:W-:Y:S02]  /*0e90*/  USHF.L.U32 UR7, UR6, 0xb, URZ ;  /* 0x0000000b06077899 */ /* 0x000fe400080006ff */
[----:B------:R-:W-:Y:S01]  /*0ea0*/  USHF.L.U32 UR6, UR6, 0x1, URZ ;  /* 0x0000000106067899 */ /* 0x000fe200080006ff */
[----:B------:R-:W-:Y:S01]  /*0eb0*/  ELECT P0, URZ, PT ;  /* 0x0000000000ff782f */ /* 0x000fe20003800000 */
[----:B------:R-:W2:Y:S10]  /*0ec0*/  FENCE.VIEW.ASYNC.S ;  /* 0x00000000000073c6 */ /* 0x000eb40000000000 */
[----:B--2---:R4:W2:Y:S01]  /*0ed0*/  SYNCS.EXCH.64 URZ, [UR4+0x1b0], UR6 ;  /* 0x0001b00604ff75b2 */ /* 0x0048a20008000100 */
[----:B------:R4:W3:Y:S01]  /*0ee0*/  SYNCS.EXCH.64 URZ, [UR4+0x1c0], UR6 ;  /* 0x0001c00604ff75b2 */ /* 0x0008e20008000100 */
[----:B------:R4:W1:Y:S01]  /*0ef0*/  SYNCS.EXCH.64 URZ, [UR4+0x1b8], UR6 ;  /* 0x0001b80604ff75b2 */ /* 0x0008620008000100 */
[----:B------:R4:W1:Y:S02]  /*0f00*/  SYNCS.EXCH.64 URZ, [UR4+0x1c8], UR6 ;  /* 0x0001c80604ff75b2 */ /* 0x0008640008000100 */
[----:B----4-:R-:W-:Y:S01]  /*0f10*/  NOP ;  /* 0x0000000000007918 */ /* 0x010fe20000000000 */
.L_x_15:
[----:B------:R-:W-:Y:S01]  /*0f20*/  VOTEU.ALL UP0, P1 ;  /* 0x0000000000ff7886 */ /* 0x000fe20000800000 */
[----:B--23--:R-:W-:Y:S01]  /*0f30*/  UMOV UR4, 0x20 ;  /* 0x0000002000047882 */ /* 0x00cfe20000000000 */
[----:B------:R-:W2:Y:S01]  /*0f40*/  LDCU UR7, c[0x0][0x36c] ;  /* 0x00006d80ff0777ac */ /* 0x000ea20008000800 */
[----:B------:R-:W-:Y:S01]  /*0f50*/  NOP ;  /* 0x0000000000007918 */ /* 0x000fe20000000000 */
[----:B------:R-:W-:Y:S01]  /*0f60*/  LOP3.LUT R0, R97, 0x1f, RZ, 0xc0, !PT ;  /* 0x0000001f61007812 */ /* 0x000fe200078ec0ff */
[----:B------:R-:W-:Y:S01]  /*0f70*/  @!UP0 UMOV UR6, 0x400 ;  /* 0x0000040000068882 */ /* 0x000fe20000000000 */
[----:B------:R-:W-:-:S04]  /*0f80*/  @!UP0 UIADD3 UR4, UPT, UPT, -UR4, 0x100000, URZ ;  /* 0x0010000004048890 */ /* 0x000fc8000fffe1ff */
[----:B------:R-:W-:Y:S02]  /*0f90*/  @!UP0 USHF.L.U32 UR5, UR4, 0xb, URZ ;  /* 0x0000000b04058899 */ /* 0x000fe400080006ff */
[----:B------:R-:W-:Y:S02]  /*0fa0*/  @!UP0 USHF.L.U32 UR4, UR4, 0x1, URZ ;  /* 0x0000000104048899 */ /* 0x000fe400080006ff */
[----:B------:R-:W-:Y:S01]  /*0fb0*/  @!UP0 ULEA UR6, UR58, UR6, 0x18 ;  /* 0x000000063a068291 */ /* 0x000fe2000f8ec0ff */
[----:B------:R-:W-:Y:S01]  /*0fc0*/  VOTEU.ALL UP0, P1 ;  /* 0x0000000000ff7886 */ /* 0x000fe20000800000 */
[----:B------:R-:W-:Y:S02]  /*0fd0*/  UISETP.NE.AND UP5, UPT, UR20, URZ, UPT ;  /* 0x000000ff1400728c */ /* 0x000fe4000bfa5270 */
[----:B--2---:R-:W-:Y:S01]  /*0fe0*/  UISETP.EQ.U32.AND UP6, UPT, UR7, 0x1, UPT ;  /* 0x000000010700788c */ /* 0x004fe2000bfc2070 */
[----:B------:R-:W2:Y:S07]  /*0ff0*/  FENCE.VIEW.ASYNC.S ;  /* 0x00000000000073c6 */ /* 0x000eae0000000000 */
[----:B--2---:R2:W3:Y:S01]  /*1000*/  @!UP0 SYNCS.EXCH.64 URZ, [UR6+0x1d0], UR4 ;  /* 0x0001d00406ff85b2 */ /* 0x0044e20008000100 */
[----:B------:R-:W-:Y:S05]  /*1010*/  BRA.U !UP6, `(.L_x_16) ;  /* 0x000000010e087547 */ /* 0x000fea000b800000 */
[----:B-1-3--:R-:W-:Y:S01]  /*1020*/  UCGABAR_ARV ;  /* 0x00000000000079c7 */ /* 0x00afe20008000000 */
[----:B------:R-:W-:Y:S05]  /*1030*/  BRA `(.L_x_17) ;  /* 0x0000000000047947 */ /* 0x000fea0003800000 */
.L_x_16:
[----:B-1-3--:R-:W-:Y:S01]  /*1040*/  NOP ;  /* 0x0000000000007918 */ /* 0x00afe20000000000 */
.L_x_17:
[----:B------:R-:W1:Y:S01]  /*1050*/  S2UR UR23, SR_CTAID.X ;  /* 0x00000000001779c3 */ /* 0x000e620000002500 */
[----:B------:R-:W-:-:S05]  /*1060*/  CS2R.32 R88, SR_CgaSize ;  /* 0x0000000000587805 */ /* 0x000fca0000008a00 */
[----:B------:R-:W-:-:S05]  /*1070*/  IMAD R88, R88, -0xa0, RZ ;  /* 0xffffff6058587824 */ /* 0x000fca00078e02ff */
[----:B--2---:R-:W-:-:S14]  /*1080*/  R2UR UR5, R88 ;  /* 0x00000000580572ca */ /* 0x004fdc00000e0000 */
[----:B------:R-:W2:Y:S01]  /*1090*/  LDCU UR5, c[0x0][UR5+0x2b0] ;  /* 0x00005600050577ac */ /* 0x000ea20008000800 */
[----:B------:R-:W-:-:S05]  /*10a0*/  CS2R.32 R88, SR_CgaSize ;  /* 0x0000000000587805 */ /* 0x000fca0000008a00 */
[----:B------:R-:W-:-:S05]  /*10b0*/  IMAD R88, R88, -0xa0, RZ ;  /* 0xffffff6058587824 */ /* 0x000fca00078e02ff */
[----:B------:R-:W-:-:S14]  /*10c0*/  R2UR UR4, R88 ;  /* 0x00000000580472ca */ /* 0x000fdc00000e0000 */
[----:B------:R-:W3:Y:S01]  /*10d0*/  LDCU UR4, c[0x0][UR4+0x2b4] ;  /* 0x00005680040477ac */ /* 0x000ee20008000800 */
[----:B------:R-:W4:Y:S01]  /*10e0*/  S2UR UR34, SR_CTAID.Y ;  /* 0x00000000002279c3 */ /* 0x000f220000002600 */
[----:B------:R-:W-:-:S05]  /*10f0*/  CS2R.32 R88, SR_CgaSize ;  /* 0x0000000000587805 */ /* 0x000fca0000008a00 */
[----:B------:R-:W-:-:S05]  /*1100*/  IMAD R88, R88, -0xa0, RZ ;  /* 0xffffff6058587824 */ /* 0x000fca00078e02ff */
[----:B------:R-:W-:-:S14]  /*1110*/  R2UR UR7, R88 ;  /* 0x00000000580772ca */ /* 0x000fdc00000e0000 */
[----:B------:R-:W3:Y:S01]  /*1120*/  LDCU UR7, c[0x0][UR7+0x2a4] ;  /* 0x00005480070777ac */ /* 0x000ee20008000800 */
[----:B------:R-:W-:Y:S01]  /*1130*/  UISETP.GT.U32.AND UP0, UPT, UR33, 0xffff, UPT ;  /* 0x0000ffff2100788c */ /* 0x000fe2000bf04070 */
[----:B------:R-:W-:-:S05]  /*1140*/  CS2R.32 R88, SR_CgaSize ;  /* 0x0000000000587805 */ /* 0x000fca0000008a00 */
[----:B------:R-:W-:-:S05]  /*1150*/  IMAD R88, R88, -0xa0, RZ ;  /* 0xffffff6058587824 */ /* 0x000fca00078e02ff */
[----:B------:R-:W-:-:S14]  /*1160*/  R2UR UR59, R88 ;  /* 0x00000000583b72ca */ /* 0x000fdc00000e0000 */
[----:B------:R-:W3:Y:S01]  /*1170*/  LDCU UR59, c[0x0][UR59+0x2a0] ;  /* 0x000054003b3b77ac */ /* 0x000ee20008000800 */
[----:B------:R-:W3:Y:S01]  /*1180*/  LDCU UR21, c[0x0][0xb24] ;  /* 0x00016480ff1577ac */ /* 0x000ee20008000800 */
[----:B------:R-:W3:Y:S01]  /*1190*/  LDCU UR45, c[0x0][0xb24] ;  /* 0x00016480ff2d77ac */ /* 0x000ee20008000800 */
[----:B-1----:R-:W-:Y:S01]  /*11a0*/  I2FP.F32.U32 R3, UR23 ;  /* 0x0000001700037c45 */ /* 0x002fe20008201000 */
[----:B------:R-:W1:Y:S04]  /*11b0*/  LDCU UR26, c[0x0][0xb30] ;  /* 0x00016600ff1a77ac */ /* 0x000e680008000800 */
[----:B--2---:R-:W-:Y:S01]  /*11c0*/  FMUL R3, R3, UR5 ;  /* 0x0000000503037c20 */ /* 0x004fe20008400000 */
[----:B------:R-:W-:Y:S01]  /*11d0*/  USEL UR5, UR33, 0xffff, !UP0 ;  /* 0x0000ffff21057887 */ /* 0x000fe2000c000000 */
[----:B----4-:R-:W-:Y:S01]  /*11e0*/  I2FP.F32.U32 R2, UR34 ;  /* 0x0000002200027c45 */ /* 0x010fe20008201000 */
[----:B------:R-:W-:-:S03]  /*11f0*/  USHF.L.U32 UR28, UR58, 0xa, URZ ;  /* 0x0000000a3a1c7899 */ /* 0x000fc600080006ff */
[----:B------:R-:W2:Y:S01]  /*1200*/  F2I.U32.TRUNC.NTZ R3, R3 ;  /* 0x0000000300037305 */ /* 0x000ea2000020f000 */
[----:B------:R-:W-:Y:S01]  /*1210*/  ULOP3.LUT UR24, UR5, 0xffff, URZ, 0xc0, !UPT ;  /* 0x0000ffff05187892 */ /* 0x000fe2000f8ec0ff */
[----:B---3--:R-:W-:-:S06]  /*1220*/  FMUL R2, R2, UR4 ;  /* 0x0000000402027c20 */ /* 0x008fcc0008400000 */
[----:B------:R-:W3:Y:S01]  /*1230*/  F2I.U32.TRUNC.NTZ R2, R2 ;  /* 0x0000000200027305 */ /* 0x000ee2000020f000 */
[----:B--2---:R-:W-:Y:S02]  /*1240*/  R2UR UR4, R3 ;  /* 0x00000000030472ca */ /* 0x004fe400000e0000 */
[----:B------:R-:W-:Y:S02]  /*1250*/  PRMT R3, RZ, 0x7610, R3 ;  /* 0x00007610ff037816 */ /* 0x000fe40000000003 */
[----:B---3--:R-:W-:Y:S02]  /*1260*/  R2UR UR6, R2 ;  /* 0x00000000020672ca */ /* 0x008fe400000e0000 */
[----:B------:R-:W-:-:S07]  /*1270*/  PRMT R2, RZ, 0x7610, R2 ;  /* 0x00007610ff027816 */ /* 0x000fce0000000002 */
[----:B------:R-:W-:-:S04]  /*1280*/  UIADD3 UR5, UPT, UPT, -UR4, URZ, URZ ;  /* 0x000000ff04057290 */ /* 0x000fc8000fffe1ff */
[----:B------:R-:W-:Y:S02]  /*1290*/  UIMAD UR59, UR59, UR5, UR23 ;  /* 0x000000053b3b72a4 */ /* 0x000fe4000f8e0217 */
[----:B------:R-:W-:-:S04]  /*12a0*/  UIADD3 UR4, UPT, UPT, -UR6, URZ, URZ ;  /* 0x000000ff06047290 */ /* 0x000fc8000fffe1ff */
[----:B------:R-:W-:-:S06]  /*12b0*/  UIMAD UR4, UR7, UR4, UR34 ;  /* 0x00000004070472a4 */ /* 0x000fcc000f8e0222 */
[----:B------:R-:W-:Y:S01]  /*12c0*/  IMAD.U32 R88, RZ, RZ, UR4 ;  /* 0x00000004ff587e24 */ /* 0x000fe2000f8e00ff */
[----:B-1----:R-:W-:Y:S06]  /*12d0*/  BRA.U UP5, `(.L_x_18) ;  /* 0x0000000105687547 */ /* 0x002fec000b800000 */
[----:B------:R-:W-:Y:S01]  /*12e0*/  R2UR UR4, R88 ;  /* 0x00000000580472ca */ /* 0x000fe200000e0000 */
[----:B------:R-:W-:-:S12]  /*12f0*/  ULOP3.LUT UR5, UR59, 0x4, URZ, 0x3c, !UPT ;  /* 0x000000043b057892 */ /* 0x000fd8000f8e3cff */
[----:B------:R-:W-:Y:S02]  /*1300*/  UISETP.NE.AND UP0, UPT, UR4, URZ, UPT ;  /* 0x000000ff0400728c */ /* 0x000fe4000bf05270 */
[----:B------:R-:W-:Y:S02]  /*1310*/  ULOP3.LUT UR4, UR59, 0x2, URZ, 0x3c, !UPT ;  /* 0x000000023b047892 */ /* 0x000fe4000f8e3cff */
[----:B------:R-:W-:-:S04]  /*1320*/  UISETP.GT.U32.AND UP2, UPT, UR59, 0x1, UP0 ;  /* 0x000000013b00788c */ /* 0x000fc80008744070 */
[----:B------:R-:W-:Y:S02]  /*1330*/  USEL UR8, URZ, 0x1, UP2 ;  /* 0x00000001ff087887 */ /* 0x000fe40009000000 */
[----:B------:R-:W-:Y:S02]  /*1340*/  USEL UR7, URZ, 0x2, UP2 ;  /* 0x00000002ff077887 */ /* 0x000fe40009000000 */
[----:B------:R-:W-:Y:S02]  /*1350*/  UISETP.GT.U32.AND UP2, UPT, UR4, 0x1, UP0 ;  /* 0x000000010400788c */ /* 0x000fe40008744070 */
[----:B------:R-:W-:Y:S02]  /*1360*/  ULOP3.LUT UR4, UR59, 0x6, URZ, 0x3c, !UPT ;  /* 0x000000063b047892 */ /* 0x000fe4000f8e3cff */
[----:B------:R-:W-:Y:S02]  /*1370*/  USEL UR6, URZ, 0x4, UP2 ;  /* 0x00000004ff067887 */ /* 0x000fe40009000000 */
[----:B------:R-:W-:-:S02]  /*1380*/  USEL UR9, URZ, 0x8, UP2 ;  /* 0x00000008ff097887 */ /* 0x000fc40009000000 */
[----:B------:R-:W-:Y:S02]  /*1390*/  UISETP.GT.U32.AND UP2, UPT, UR5, 0x1, UP0 ;  /* 0x000000010500788c */ /* 0x000fe40008744070 */
[----:B------:R-:W-:Y:S02]  /*13a0*/  UISETP.GT.U32.AND UP0, UPT, UR4, 0x1, UP0 ;  /* 0x000000010400788c */ /* 0x000fe40008704070 */
[----:B------:R-:W-:Y:S02]  /*13b0*/  USEL UR4, URZ, 0x10, UP2 ;  /* 0x00000010ff047887 */ /* 0x000fe40009000000 */
[----:B------:R-:W-:Y:S02]  /*13c0*/  UIADD3 UR5, UPT, UPT, UR6, UR7, UR8 ;  /* 0x0000000706057290 */ /* 0x000fe4000fffe008 */
[----:B------:R-:W-:Y:S02]  /*13d0*/  USEL UR7, URZ, 0x40, UP0 ;  /* 0x00000040ff077887 */ /* 0x000fe40008000000 */
[----:B------:R-:W-:-:S02]  /*13e0*/  USEL UR8, URZ, 0x20, UP2 ;  /* 0x00000020ff087887 */ /* 0x000fc40009000000 */
[----:B------:R-:W-:Y:S02]  /*13f0*/  UIADD3 UR5, UPT, UPT, UR4, UR5, UR9 ;  /* 0x0000000504057290 */ /* 0x000fe4000fffe009 */
[----:B------:R-:W-:Y:S02]  /*1400*/  ULOP3.LUT UR4, UR59, 0xfffffffe, URZ, 0xc0, !UPT ;  /* 0xfffffffe3b047892 */ /* 0x000fe4000f8ec0ff */
[----:B------:R-:W-:Y:S02]  /*1410*/  USEL UR6, URZ, 0x80, UP0 ;  /* 0x00000080ff067887 */ /* 0x000fe40008000000 */
[----:B------:R-:W-:-:S03]  /*1420*/  UIADD3 UR5, UPT, UPT, UR7, UR5, UR8 ;  /* 0x0000000507057290 */ /* 0x000fc6000fffe008 */
[----:B------:R-:W-:Y:S01]  /*1430*/  UMOV UR7, 0x3 ;  /* 0x0000000300077882 */ /* 0x000fe20000000000 */
[----:B------:R-:W-:Y:S02]  /*1440*/  UIADD3 UR5, UPT, UPT, UR5, UR6, URZ ;  /* 0x0000000605057290 */ /* 0x000fe4000fffe0ff */
[----:B------:R-:W-:-:S04]  /*1450*/  USHF.L.U32 UR4, UR7, UR4, URZ ;  /* 0x0000000407047299 */ /* 0x000fc800080006ff */
[----:B------:R-:W-:Y:S02]  /*1460*/  MOV R3, UR5 ;  /* 0x0000000500037c02 */ /* 0x000fe40008000f00 */
[----:B------:R-:W-:-:S07]  /*1470*/  IMAD.U32 R2, RZ, RZ, UR4 ;  /* 0x00000004ff027e24 */ /* 0x000fce000f8e00ff */
.L_x_18:
[----:B------:R-:W1:Y:S01]  /*1480*/  S2UR UR36, SR_CTAID.Z ;  /* 0x00000000002479c3 */ /* 0x000e620000002700 */
[----:B------:R-:W-:Y:S01]  /*1490*/  UISETP.GE.AND UP0, UPT, UR21, 0x1, UPT ;  /* 0x000000011500788c */ /* 0x000fe2000bf06270 */
[----:B------:R-:W-:Y:S01]  /*14a0*/  UMOV UR27, 0x55 ;  /* 0x00000055001b7882 */ /* 0x000fe20000000000 */
[----:B------:R-:W-:-:S07]  /*14b0*/  UMOV UR32, UR23 ;  /* 0x0000001700207c82 */ /* 0x000fce0008000000 */
[----:B------:R-:W-:Y:S05]  /*14c0*/  BRA.U !UP0, `(.L_x_19) ;  /* 0x0000000108d47547 */ /* 0x000fea000b800000 */
[----:B------:R-:W2:Y:S01]  /*14d0*/  LDCU.128 UR16, c[0x0][0xb10] ;  /* 0x00016200ff1077ac */ /* 0x000ea20008000c00 */
[----:B------:R-:W3:Y:S01]  /*14e0*/  LDCU UR13, c[0x0][0x370] ;  /* 0x00006e00ff0d77ac */ /* 0x000ee20008000800 */
[----:B------:R-:W4:Y:S01]  /*14f0*/  LDCU UR8, c[0x0][0x374] ;  /* 0x00006e80ff0877ac */ /* 0x000f220008000800 */
[----:B------:R-:W1:Y:S01]  /*1500*/  LDCU UR22, c[0x0][0xb0c] ;  /* 0x00016180ff1677ac */ /* 0x000e620008000800 */
[----:B------:R-:W1:Y:S01]  /*1510*/  LDCU UR25, c[0x0][0xb20] ;  /* 0x00016400ff1977ac */ /* 0x000e620008000800 */
[----:B--2---:R-:W-:Y:S01]  /*1520*/  UIMAD.WIDE.U32 UR4, UR23, UR16, URZ ;  /* 0x00000010170472a5 */ /* 0x004fe2000f8e00ff */
[----:B------:R-:W2:Y:S01]  /*1530*/  LDCU.64 UR14, c[0x0][0xb28] ;  /* 0x00016500ff0e77ac */ /* 0x000ea20008000a00 */
[----:B------:R-:W-:-:S05]  /*1540*/  UISETP.NE.AND UP3, UPT, UR18, 0x1, UPT ;  /* 0x000000011200788c */ /* 0x000fca000bf65270 */
[----:B------:R-:W-:Y:S01]  /*1550*/  UMOV UR4, UR5 ;  /* 0x0000000500047c82 */ /* 0x000fe20008000000 */
[----:B---3--:R-:W-:Y:S02]  /*1560*/  UIMAD.WIDE.U32 UR6, UR13, UR16, URZ ;  /* 0x000000100d0672a5 */ /* 0x008fe4000f8e00ff */
[----:B------:R-:W-:Y:S02]  /*1570*/  USHF.R.U32.HI UR9, URZ, UR17, UR4 ;  /* 0x00000011ff097299 */ /* 0x000fe40008011604 */
[----:B----4-:R-:W-:Y:S02]  /*1580*/  UIMAD.WIDE.U32 UR4, UR8, UR19, URZ ;  /* 0x00000013080472a5 */ /* 0x010fe4000f8e00ff */
[----:B-1----:R-:W-:Y:S01]  /*1590*/  UISETP.NE.AND UP0, UPT, UR22, 0x1, UPT ;  /* 0x000000011600788c */ /* 0x002fe2000bf05270 */
[----:B------:R-:W-:Y:S01]  /*15a0*/  UMOV UR6, UR7 ;  /* 0x0000000700067c82 */ /* 0x000fe20008000000 */
[----:B------:R-:W-:-:S03]  /*15b0*/  UISETP.NE.AND UP2, UPT, UR21, 0x1, UPT ;  /* 0x000000011500788c */ /* 0x000fc6000bf45270 */
[----:B------:R-:W-:Y:S01]  /*15c0*/  UMOV UR4, UR5 ;  /* 0x0000000500047c82 */ /* 0x000fe20008000000 */
[----:B------:R-:W-:Y:S02]  /*15d0*/  USEL UR12, UR23, UR9, !UP0 ;  /* 0x00000009170c7287 */ /* 0x000fe4000c000000 */
[----:B------:R-:W-:Y:S02]  /*15e0*/  @UP3 USHF.R.U32.HI UR8, URZ, UR25, UR4 ;  /* 0x00000019ff083299 */ /* 0x000fe40008011604 */
[----:B------:R-:W-:Y:S02]  /*15f0*/  UIADD3 UR32, UPT, UPT, -UR12, URZ, URZ ;  /* 0x000000ff0c207290 */ /* 0x000fe4000fffe1ff */
[----:B------:R-:W-:Y:S02]  /*1600*/  @UP0 USHF.R.U32.HI UR13, URZ, UR17, UR6 ;  /* 0x00000011ff0d0299 */ /* 0x000fe40008011606 */
[----:B------:R-:W-:Y:S02]  /*1610*/  UIMAD.WIDE.U32 UR6, UR34, UR19, URZ ;  /* 0x00000013220672a5 */ /* 0x000fe4000f8e00ff */
[----:B--2---:R-:W-:-:S02]  /*1620*/  UIMAD.WIDE.U32 UR4, UR8, UR14, URZ ;  /* 0x0000000e080472a5 */ /* 0x004fc4000f8e00ff */
[----:B------:R-:W-:Y:S02]  /*1630*/  UIMAD.WIDE.U32 UR10, UR13, UR14, URZ ;  /* 0x0000000e0d0a72a5 */ /* 0x000fe4000f8e00ff */
[----:B------:R-:W-:Y:S01]  /*1640*/  UIMAD UR32, UR22, UR32, UR23 ;  /* 0x00000020162072a4 */ /* 0x000fe2000f8e0217 */
[----:B------:R-:W-:Y:S02]  /*1650*/  UMOV UR6, UR7 ;  /* 0x0000000700067c82 */ /* 0x000fe40008000000 */
[----:B------:R-:W-:Y:S01]  /*1660*/  UMOV UR4, UR5 ;  /* 0x0000000500047c82 */ /* 0x000fe20008000000 */
[----:B------:R-:W-:Y:S02]  /*1670*/  USHF.R.U32.HI UR6, URZ, UR25, UR6 ;  /* 0x00000019ff067299 */ /* 0x000fe40008011606 */
[----:B------:R-:W-:Y:S01]  /*1680*/  @UP2 USHF.R.U32.HI UR8, URZ, UR15, UR4 ;  /* 0x0000000fff082299 */ /* 0x000fe20008011604 */
[----:B------:R-:W-:Y:S01]  /*1690*/  UMOV UR5, UR11 ;  /* 0x0000000b00057c82 */ /* 0x000fe20008000000 */
[----:B------:R-:W-:-:S02]  /*16a0*/  USEL UR4, UR34, UR6, !UP3 ;  /* 0x0000000622047287 */ /* 0x000fc4000d800000 */
[----:B------:R-:W-:Y:S02]  /*16b0*/  @UP2 USHF.R.U32.HI UR13, URZ, UR15, UR5 ;  /* 0x0000000fff0d2299 */ /* 0x000fe40008011605 */
[----:B------:R-:W-:Y:S02]  /*16c0*/  UIMAD UR5, UR8, UR21, URZ ;  /* 0x00000015080572a4 */ /* 0x000fe4000f8e02ff */
[----:B------:R-:W-:Y:S02]  /*16d0*/  UIMAD UR8, UR13, UR21, URZ ;  /* 0x000000150d0872a4 */ /* 0x000fe4000f8e02ff */
[----:B------:R-:W-:Y:S02]  /*16e0*/  UISETP.GE.AND UP0, UPT, UR4, UR5, UPT ;  /* 0x000000050400728c */ /* 0x000fe4000bf06270 */
[----:B------:R-:W-:Y:S02]  /*16f0*/  UIMAD.WIDE.U32 UR6, UR4, UR14, URZ ;  /* 0x0000000e040672a5 */ /* 0x000fe4000f8e00ff */
[----:B------:R-:W-:-:S02]  /*1700*/  UISETP.GE.OR UP0, UPT, UR12, UR8, UP0 ;  /* 0x000000080c00728c */ /* 0x000fc40008706670 */
[----:B------:R-:W-:-:S03]  /*1710*/  UIMAD.WIDE.U32 UR8, UR12, UR14, URZ ;  /* 0x0000000e0c0872a5 */ /* 0x000fc6000f8e00ff */
[----:B------:R-:W-:Y:S01]  /*1720*/  UMOV UR6, UR7 ;  /* 0x0000000700067c82 */ /* 0x000fe20008000000 */
[----:B------:R-:W-:Y:S02]  /*1730*/  UIADD3 UR7, UPT, UPT, -UR4, URZ, URZ ;  /* 0x000000ff04077290 */ /* 0x000fe4000fffe1ff */
[----:B------:R-:W-:Y:S02]  /*1740*/  USHF.R.U32.HI UR6, URZ, UR15, UR6 ;  /* 0x0000000fff067299 */ /* 0x000fe40008011606 */
[----:B------:R-:W-:Y:S02]  /*1750*/  UIMAD UR34, UR18, UR7, UR34 ;  /* 0x00000007122272a4 */ /* 0x000fe4000f8e0222 */
[----:B------:R-:W-:Y:S01]  /*1760*/  USEL UR6, UR4, UR6, !UP2 ;  /* 0x0000000604067287 */ /* 0x000fe2000d000000 */
[----:B------:R-:W-:Y:S02]  /*1770*/  @!UP0 UMOV UR5, UR9 ;  /* 0x0000000900058c82 */ /* 0x000fe40008000000 */
[----:B------:R-:W-:-:S02]  /*1780*/  @!UP0 USHF.R.U32.HI UR5, URZ, UR15, UR5 ;  /* 0x0000000fff058299 */ /* 0x000fc40008011605 */
[----:B------:R-:W-:Y:S02]  /*1790*/  UIADD3 UR7, UPT, UPT, -UR6, URZ, URZ ;  /* 0x000000ff06077290 */ /* 0x000fe4000fffe1ff */
[----:B------:R-:W-:Y:S02]  /*17a0*/  @!UP0 USEL UR5, UR12, UR5, !UP2 ;  /* 0x000000050c058287 */ /* 0x000fe4000d000000 */
[----:B------:R-:W-:Y:S02]  /*17b0*/  UIMAD UR7, UR21, UR7, UR4 ;  /* 0x00000007150772a4 */ /* 0x000fe4000f8e0204 */
[----:B------:R-:W-:Y:S02]  /*17c0*/  @!UP0 UIADD3 UR6, UPT, UPT, UR6, -UR5, URZ ;  /* 0x8000000506068290 */ /* 0x000fe4000fffe0ff */
[----:B------:R-:W-:Y:S02]  /*17d0*/  @!UP0 UIMAD UR7, UR7, UR13, UR5 ;  /* 0x0000000d070782a4 */ /* 0x000fe4000f8e0205 */
[----:B------:R-:W-:-:S04]  /*17e0*/  @!UP0 UIMAD UR4, UR6, UR21, UR12 ;  /* 0x00000015060482a4 */ /* 0x000fc8000f8e020c */
[----:B------:R-:W-:Y:S01]  /*17f0*/  UIMAD UR34, UR4, UR18, UR34 ;  /* 0x00000012042272a4 */ /* 0x000fe2000f8e0222 */
[----:B------:R-:W-:Y:S02]  /*1800*/  @!UP0 UMOV UR12, UR7 ;  /* 0x00000007000c8c82 */ /* 0x000fe40008000000 */
[----:B------:R-:W-:-:S12]  /*1810*/  UIMAD UR32, UR12, UR22, UR32 ;  /* 0x000000160c2072a4 */ /* 0x000fd8000f8e0220 */
.L_x_19:
[----:B------:R-:W-:Y:S02]  /*1820*/  UISETP.NE.AND UP2, UPT, UR26, 0x1, UPT ;  /* 0x000000011a00788c */ /* 0x000fe4000bf45270 */
[----:B------:R-:W-:Y:S02]  /*1830*/  UISETP.NE.AND UP0, UPT, UR20, 0x2, UPT ;  /* 0x000000021400788c */ /* 0x000fe4000bf05270 */
[----:B------:R-:W-:Y:S02]  /*1840*/  ULOP3.LUT UR28, UR28, 0x1800, URZ, 0xc0, !UPT ;  /* 0x000018001c1c7892 */ /* 0x000fe4000f8ec0ff */
[----:B------:R-:W-:-:S03]  /*1850*/  USHF.L.U32 UR24, UR27, UR24, URZ ;  /* 0x000000181b187299 */ /* 0x000fc600080006ff */
[----:B------:R-:W-:Y:S09]  /*1860*/  BRA.U UP2, `(.L_x_20) ;  /* 0x0000000102407547 */ /* 0x000ff2000b800000 */
[----:B------:R-:W2:Y:S01]  /*1870*/  LDCU.128 UR8, c[0x0][0xb10] ;  /* 0x00016200ff0877ac */ /* 0x000ea20008000c00 */
[----:B------:R-:W3:Y:S01]  /*1880*/  LDCU UR12, c[0x0][0xb0c] ;  /* 0x00016180ff0c77ac */ /* 0x000ee20008000800 */
[----:B------:R-:W4:Y:S01]  /*1890*/  LDCU UR13, c[0x0][0xb20] ;  /* 0x00016400ff0d77ac */ /* 0x000f220008000800 */
[----:B--2---:R-:W-:Y:S02]  /*18a0*/  UIMAD.WIDE.U32 UR4, UR32, UR8, URZ ;  /* 0x00000008200472a5 */ /* 0x004fe4000f8e00ff */
[----:B------:R-:W-:Y:S02]  /*18b0*/  UIMAD.WIDE.U32 UR6, UR34, UR11, URZ ;  /* 0x0000000b220672a5 */ /* 0x000fe4000f8e00ff */
[----:B---3--:R-:W-:Y:S02]  /*18c0*/  UISETP.NE.AND UP2, UPT, UR12, 0x1, UPT ;  /* 0x000000010c00788c */ /* 0x008fe4000bf45270 */
[----:B------:R-:W-:-:S03]  /*18d0*/  USHF.R.U32.HI UR5, URZ, UR9, UR5 ;  /* 0x00000009ff057299 */ /* 0x000fc60008011605 */
[----:B------:R-:W-:Y:S01]  /*18e0*/  UMOV UR4, UR7 ;  /* 0x0000000700047c82 */ /* 0x000fe20008000000 */
[----:B------:R-:W-:Y:S02]  /*18f0*/  USEL UR5, UR32, UR5, !UP2 ;  /* 0x0000000520057287 */ /* 0x000fe4000d000000 */
[----:B------:R-:W-:Y:S02]  /*1900*/  UISETP.NE.AND UP2, UPT, UR10, 0x1, UPT ;  /* 0x000000010a00788c */ /* 0x000fe4000bf45270 */
[----:B----4-:R-:W-:-:S04]  /*1910*/  USHF.R.U32.HI UR4, URZ, UR13, UR4 ;  /* 0x0000000dff047299 */ /* 0x010fc80008011604 */
[----:B------:R-:W-:-:S04]  /*1920*/  USEL UR4, UR34, UR4, !UP2 ;  /* 0x0000000422047287 */ /* 0x000fc8000d000000 */
[----:B------:R-:W-:Y:S02]  /*1930*/  UIADD3 UR6, UPT, UPT, -UR4, UR5, URZ ;  /* 0x0000000504067290 */ /* 0x000fe4000fffe1ff */
[----:B------:R-:W-:Y:S02]  /*1940*/  UIADD3 UR4, UPT, UPT, UR4, -UR5, URZ ;  /* 0x8000000504047290 */ /* 0x000fe4000fffe0ff */
[----:B------:R-:W-:Y:S02]  /*1950*/  UIMAD UR34, UR6, UR10, UR34 ;  /* 0x0000000a062272a4 */ /* 0x000fe4000f8e0222 */
[----:B------:R-:W-:-:S12]  /*1960*/  UIMAD UR32, UR4, UR12, UR32 ;  /* 0x0000000c042072a4 */ /* 0x000fd8000f8e0220 */
.L_x_20:
[----:B------:R-:W-:Y:S05]  /*1970*/  BRA.U !UP6, `(.L_x_21) ;  /* 0x000000010e0c7547 */ /* 0x000fea000b800000 */
[----:B------:R-:W-:Y:S01]  /*1980*/  UCGABAR_WAIT ;  /* 0x0000000000007dc7 */ /* 0x000fe20008000000 */
[----:B------:R-:W-:Y:S01]  /*1990*/  CCTL.IVALL ;  /* 0x00000000ff00798f */ /* 0x000fe20002000000 */
[----:B------:R-:W-:Y:S05]  /*19a0*/  BRA `(.L_x_22) ;  /* 0x0000000000047947 */ /* 0x000fea0003800000 */
.L_x_21:
[----:B------:R-:W-:Y:S06]  /*19b0*/  BAR.SYNC.DEFER_BLOCKING 0x0 ;  /* 0x0000000000007b1d */ /* 0x000fec0000010000 */
.L_x_22:
[----:B------:R-:W-:Y:S05]  /*19c0*/  BRA.U UP0, `(.L_x_23) ;  /* 0x0000001900887547 */ /* 0x000fea000b800000 */
[----:B------:R-:W2:Y:S01]  /*19d0*/  LDCU UR6, c[0x0][0x38c] ;  /* 0x00007180ff0677ac */ /* 0x000ea20008000800 */
[----:B------:R-:W-:Y:S01]  /*19e0*/  PLOP3.LUT P1, PT, PT, PT, UP4, 0x80, 0x8 ;  /* 0x000000000008781c */ /* 0x000fe20003f2f048 */
[----:B------:R-:W-:Y:S01]  /*19f0*/  IMAD.MOV.U32 R12, RZ, RZ, 0x1 ;  /* 0x00000001ff0c7424 */ /* 0x000fe200078e00ff */
[----:B------:R-:W-:Y:S01]  /*1a00*/  ISETP.NE.AND P2, PT, R0, RZ, P3 ;  /* 0x000000ff0000720c */ /* 0x000fe20001f45270 */
[----:B------:R-:W-:Y:S01]  /*1a10*/  USHF.L.U32 UR7, UR23, 0x7, URZ ;  /* 0x0000000717077899 */ /* 0x000fe200080006ff */
[----:B------:R-:W-:Y:S01]  /*1a20*/  PLOP3.LUT P1, PT, P1, PT, PT, 0x8, 0x80 ;  /* 0x000000000080781c */ /* 0x000fe20000f2e170 */
[----:B------:R-:W-:Y:S01]  /*1a30*/  UMOV UR13, 0x400 ;  /* 0x00000400000d7882 */ /* 0x000fe20000000000 */
[----:B------:R-:W-:Y:S01]  /*1a40*/  UISETP.NE.AND UP1, UPT, UR20, URZ, UPT ;  /* 0x000000ff1400728c */ /* 0x000fe2000bf25270 */
[----:B------:R-:W-:Y:S01]  /*1a50*/  CS2R R10, SRZ ;  /* 0x00000000000a7805 */ /* 0x000fe2000001ff00 */
[----:B------:R-:W-:Y:S01]  /*1a60*/  ULEA UR13, UR58, UR13, 0x18 ;  /* 0x0000000d3a0d7291 */ /* 0x000fe2000f8ec0ff */
[----:B------:R-:W-:Y:S01]  /*1a70*/  IMAD.MOV.U32 R9, RZ, RZ, RZ ;  /* 0x000000ffff097224 */ /* 0x000fe200078e00ff */
[----:B------:R-:W3:Y:S01]  /*1a80*/  LDCU UR39, c[0x0][0x370] ;  /* 0x00006e00ff2777ac */ /* 0x000ee20008000800 */
[----:B------:R-:W-:Y:S01]  /*1a90*/  IMAD.MOV.U32 R8, RZ, RZ, 0x1 ;  /* 0x00000001ff087424 */ /* 0x000fe200078e00ff */
[----:B------:R-:W4:Y:S01]  /*1aa0*/  LDCU.64 UR26, c[0x0][0x348] ;  /* 0x00006900ff1a77ac */ /* 0x000f220008000a00 */
[----:B--2---:R-:W-:-:S02]  /*1ab0*/  UIADD3 UR5, UPT, UPT, UR6, 0x3f, URZ ;  /* 0x0000003f06057890 */ /* 0x004fc4000fffe0ff */
[----:B------:R-:W-:Y:S02]  /*1ac0*/  UIADD3 UR46, UPT, UPT, UR6, 0x7e, URZ ;  /* 0x0000007e062e7890 */ /* 0x000fe4000fffe0ff */
[----:B------:R-:W-:Y:S02]  /*1ad0*/  USHF.R.S32.HI UR4, URZ, 0x1f, UR5 ;  /* 0x0000001fff047899 */ /* 0x000fe40008011405 */
[----:B------:R-:W-:Y:S02]  /*1ae0*/  USHF.L.U32 UR47, UR23, 0x6, URZ ;  /* 0x00000006172f7899 */ /* 0x000fe400080006ff */
[----:B------:R-:W-:Y:S02]  /*1af0*/  ULEA.HI UR4, UR4, UR5, URZ, 0x6 ;  /* 0x0000000504047291 */ /* 0x000fe4000f8f30ff */
[----:B------:R-:W-:Y:S02]  /*1b00*/  UIADD3 UR5, UPT, UPT, UR6, -0x1, URZ ;  /* 0xffffffff06057890 */ /* 0x000fe4000fffe0ff */
[----:B------:R-:W-:-:S02]  /*1b10*/  USHF.R.S32.HI UR41, URZ, 0x6, UR4 ;  /* 0x00000006ff297899 */ /* 0x000fc40008011404 */
[----:B------:R-:W-:Y:S02]  /*1b20*/  UISETP.GE.U32.AND UP2, UPT, UR5, -0x7f, UPT ;  /* 0xffffff810500788c */ /* 0x000fe4000bf46070 */
[----:B------:R-:W-:Y:S02]  /*1b30*/  UISETP.LT.U32.AND UP0, UPT, UR41, 0x10, UPT ;  /* 0x000000102900788c */ /* 0x000fe4000bf01070 */
[----:B------:R-:W-:Y:S02]  /*1b40*/  ULOP3.LUT UR5, UR7, 0x80, URZ, 0xc0, !UPT ;  /* 0x0000008007057892 */ /* 0x000fe4000f8ec0ff */
[----:B------:R-:W-:Y:S01]  /*1b50*/  USEL UR40, UR41, 0x10, UP0 ;  /* 0x0000001029287887 */ /* 0x000fe20008000000 */
[----:B------:R-:W2:Y:S03]  /*1b60*/  LDCU UR38, c[0x0][0x374] ;  /* 0x00006e80ff2677ac */ /* 0x000ea60008000800 */
[----:B------:R-:W-:-:S02]  /*1b70*/  UIADD3 UR4, UPT, UPT, UR40, -0x1, URZ ;  /* 0xffffffff28047890 */ /* 0x000fc4000fffe0ff */
[----:B------:R-:W-:Y:S02]  /*1b80*/  @UP2 UIADD3 UR4, UPT, UPT, UR40, URZ, URZ ;  /* 0x000000ff28042290 */ /* 0x000fe4000fffe0ff */
[----:B------:R-:W-:Y:S02]  /*1b90*/  USEL UR21, UR56, 0x2, UP1 ;  /* 0x0000000238157887 */ /* 0x000fe40008800000 */
[----:B------:R-:W-:Y:S02]  /*1ba0*/  UIADD3 UR30, UPT, UPT, UR13, 0x16400, UR28 ;  /* 0x000164000d1e7890 */ /* 0x000fe4000fffe01c */
[----:B------:R-:W-:Y:S02]  /*1bb0*/  ULEA.HI UR43, UR28, UR5, URZ, 0x1a ;  /* 0x000000051c2b7291 */ /* 0x000fe4000f8fd0ff */
[----:B------:R-:W-:Y:S02]  /*1bc0*/  UIADD3 UR44, UPT, UPT, UR41, -UR40, URZ ;  /* 0x80000028292c7290 */ /* 0x000fe4000fffe0ff */
[----:B------:R-:W-:-:S02]  /*1bd0*/  UIADD3 UR29, UPT, UPT, UR4, 0x1, URZ ;  /* 0x00000001041d7890 */ /* 0x000fc4000fffe0ff */
[----:B------:R-:W-:Y:S01]  /*1be0*/  UIADD3 UR42, UPT, UPT, -UR4, URZ, URZ ;  /* 0x000000ff042a7290 */ /* 0x000fe2000fffe1ff */
[----:B--234-:R-:W-:-:S11]  /*1bf0*/  UMOV UR6, URZ ;  /* 0x000000ff00067c82 */ /* 0x01cfd60008000000 */
.L_x_43:
[----:B------:R-:W-:-:S09]  /*1c00*/  UISETP.NE.AND UP0, UPT, UR58, URZ, UPT ;  /* 0x000000ff3a00728c */ /* 0x000fd2000bf05270 */
[----:B-1----:R-:W-:Y:S05]  /*1c10*/  BRA.U UP0, `(.L_x_24) ;  /* 0x0000000100287547 */ /* 0x002fea000b800000 */
[----:B------:R-:W-:Y:S02]  /*1c20*/  LEA R0, R9, UR13, 0x3 ;  /* 0x0000000d09007c11 */ /* 0x000fe4000f8e18ff */
[----:B------:R-:W-:-:S04]  /*1c30*/  SHF.L.U32 R3, R8, 0x1f, RZ ;  /* 0x0000001f08037819 */ /* 0x000fc800000006ff */
[----:B------:R-:W2:Y:S02]  /*1c40*/  SYNCS.PHASECHK.TRANS64.TRYWAIT P0, [R0+URZ+0x1c0], R3 ;  /* 0x0001c003000075a7 */ /* 0x000ea400080011ff */
[----:B--2---:R-:W-:Y:S05]  /*1c50*/  @!P0 BRA `(.L_x_25) ;  /* 0x0000008800cc8947 */ /* 0x004fea0003800000 */
.L_x_156:
[----:B------:R3:W-:Y:S01]  /*1c60*/  SYNCS.ARRIVE.TRANS64.A1T0 RZ, [R0+URZ+0x1b0], RZ ;  /* 0x0001b0ff00ff79a7 */ /* 0x0007e200081000ff */
[----:B------:R-:W-:-:S05]  /*1c70*/  VIADD R9, R9, 0x1 ;  /* 0x0000000109097836 */ /* 0x000fca0000000000 */
[----:B------:R-:W-:-:S04]  /*1c80*/  ISETP.NE.AND P0, PT, R9, 0x2, PT ;  /* 0x000000020900780c */ /* 0x000fc80003f05270 */
[----:B--2---:R-:W-:Y:S02]  /*1c90*/  SEL R3, RZ, 0x1, P0 ;  /* 0x00000001ff037807 */ /* 0x004fe40000000000 */
[----:B------:R-:W-:Y:S02]  /*1ca0*/  SEL R9, R9, RZ, P0 ;  /* 0x000000ff09097207 */ /* 0x000fe40000000000 */
[----:B------:R-:W-:-:S07]  /*1cb0*/  LOP3.LUT R8, R8, R3, RZ, 0x3c, !PT ;  /* 0x0000000308087212 */ /* 0x000fce00078e3cff */
.L_x_24:
[----:B------:R-:W-:Y:S01]  /*1cc0*/  ULEA UR4, UR6, UR13, 0x3 ;  /* 0x0000000d06047291 */ /* 0x000fe2000f8e18ff */
[----:B---3--:R-:W-:Y:S01]  /*1cd0*/  SHF.L.U32 R0, R12, 0x1f, RZ ;  /* 0x0000001f0c007819 */ /* 0x008fe200000006ff */
[----:B------:R-:W-:Y:S02]  /*1ce0*/  UISETP.GE.U32.AND UP0, UPT, UR46, 0x7f, UPT ;  /* 0x0000007f2e00788c */ /* 0x000fe4000bf06070 */
[----:B------:R-:W-:Y:S01]  /*1cf0*/  ULEA UR19, UR34, UR43, 0x8 ;  /* 0x0000002b22137291 */ /* 0x000fe2000f8e40ff */
[----:B------:R-:W-:-:S04]  /*1d00*/  UMOV UR7, URZ ;  /* 0x000000ff00077c82 */ /* 0x000fc80008000000 */
[----:B------:R2:W3:Y:S01]  /*1d10*/  SYNCS.PHASECHK.TRANS64.TRYWAIT P0, [UR4+0x80], R0 ;  /* 0x00008000ff0075a7 */ /* 0x0004e20008001104 */
[----:B------:R-:W-:-:S04]  /*1d20*/  ULEA.HI UR4, UR32, UR32, URZ, 0x1 ;  /* 0x0000002020047291 */ /* 0x000fc8000f8f08ff */
[----:B------:R-:W-:-:S04]  /*1d30*/  USHF.L.U32 UR4, UR4, 0x6, URZ ;  /* 0x0000000604047899 */ /* 0x000fc800080006ff */
[----:B------:R-:W-:-:S04]  /*1d40*/  ULOP3.LUT UR35, UR4, 0xffffff80, URZ, 0xc0, !UPT ;  /* 0xffffff8004237892 */ /* 0x000fc8000f8ec0ff */
[----:B------:R-:W-:Y:S01]  /*1d50*/  ULOP3.LUT UR35, UR35, 0x40, UR47, 0xf8, !UPT ;  /* 0x0000004023237892 */ /* 0x000fe2000f8ef82f */
[----:B------:R-:W-:Y:S11]  /*1d60*/  BRA.U !UP0, `(.L_x_26) ;  /* 0x0000000108c47547 */ /* 0x000ff6000b800000 */
[----:B------:R-:W-:Y:S01]  /*1d70*/  UMOV UR10, UR42 ;  /* 0x0000002a000a7c82 */ /* 0x000fe20008000000 */
[----:B------:R-:W-:Y:S01]  /*1d80*/  UMOV UR4, UR6 ;  /* 0x0000000600047c82 */ /* 0x000fe20008000000 */
[----:B------:R-:W-:-:S05]  /*1d90*/  UMOV UR34, URZ ;  /* 0x000000ff00227c82 */ /* 0x000fca0008000000 */
.L_x_32:
[----:B------:R-:W-:Y:S01]  /*1da0*/  ULEA UR33, UR4, UR13, 0x3 ;  /* 0x0000000d04217291 */ /* 0x000fe2000f8e18ff */
[----:B------:R-:W-:Y:S01]  /*1db0*/  @P3 MOV R2, 0x6000 ;  /* 0x0000600000023802 */ /* 0x000fe20000000f00 */
[----:B-1-34-:R-:W-:Y:S10]  /*1dc0*/  @P0 BRA `(.L_x_27) ;  /* 0x00000000000c0947 */ /* 0x01aff40003800000 */
[----:B------:R-:W-:-:S04]  /*1dd0*/  SHF.L.U32 R3, R12, 0x1f, RZ ;  /* 0x0000001f0c037819 */ /* 0x000fc800000006ff */
[----:B------:R-:W3:Y:S02]  /*1de0*/  SYNCS.PHASECHK.TRANS64.TRYWAIT P0, [UR33+0x80], R3 ;  /* 0x00008003ff0075a7 */ /* 0x000ee40008001121 */
[----:B---3--:R-:W-:Y:S05]  /*1df0*/  @!P0 BRA `(.L_x_28) ;  /* 0x0000008800788947 */ /* 0x008fea0003800000 */
.L_x_27:
[----:B------:R3:W-:Y:S01]  /*1e00*/  @P3 SYNCS.ARRIVE.TRANS64 RZ, [UR33], R2 ;  /* 0x00000002ffff39a7 */ /* 0x0007e20008000021 */
[----:B------:R-:W-:Y:S02]  /*1e10*/  ULOP3.LUT UR5, UR21, 0x2, URZ, 0xfc, !UPT ;  /* 0x0000000215057892 */ /* 0x000fe4000f8efcff */
[----:B------:R-:W-:Y:S02]  /*1e20*/  UIADD3 UR10, UPT, UPT, UR10, 0x1, URZ ;  /* 0x000000010a0a7890 */ /* 0x000fe4000fffe0ff */
[----:B------:R-:W-:Y:S02]  /*1e30*/  UISETP.NE.AND UP0, UPT, UR5, 0x2, UPT ;  /* 0x000000020500788c */ /* 0x000fe4000bf05270 */
[----:B------:R-:W-:-:S07]  /*1e40*/  UISETP.NE.AND UP2, UPT, UR10, 0x1, UPT ;  /* 0x000000010a00788c */ /* 0x000fce000bf45270 */
[----:B------:R-:W-:Y:S05]  /*1e50*/  BRA.U UP0, `(.L_x_29) ;  /* 0x0000000100047547 */ /* 0x000fea000b800000 */
[----:B-1----:R-:W-:Y:S05]  /*1e60*/  BPT.TRAP 0x1 ;  /* 0x000000040000795c */ /* 0x002fea0000300000 */
.L_x_29:
[----:B------:R-:W-:Y:S04]  /*1e70*/  BSSY.RECONVERGENT B0, `(.L_x_30) ;  /* 0x0000003000007945 */ /* 0x000fe80003800200 */
[----:B------:R-:W-:Y:S05]  /*1e80*/  @!P2 BRA `(.L_x_31) ;  /* 0x000000000004a947 */ /* 0x000fea0003800000 */
[----:B-1----:R-:W-:Y:S05]  /*1e90*/  BPT.TRAP 0x1 ;  /* 0x000000040000795c */ /* 0x002fea0000300000 */
.L_x_31:
[----:B-1----:R-:W-:Y:S05]  /*1ea0*/  BSYNC.RECONVERGENT B0 ;  /* 0x0000000000007941 */ /* 0x002fea0003800200 */
.L_x_30:
[----:B------:R-:W-:Y:S02]  /*1eb0*/  UIADD3 UR5, UPT, UPT, UR4, 0x1, URZ ;  /* 0x0000000104057890 */ /* 0x000fe4000fffe0ff */
[----:B------:R-:W-:Y:S02]  /*1ec0*/  ULEA UR32, UR4, UR13, 0xc ;  /* 0x0000000d04207291 */ /* 0x000fe4000f8e60ff */
[----:B------:R-:W-:Y:S02]  /*1ed0*/  UISETP.NE.AND UP0, UPT, UR5, 0x10, UPT ;  /* 0x000000100500788c */ /* 0x000fe4000bf05270 */
[----:B------:R-:W-:Y:S02]  /*1ee0*/  UIADD3 UR8, UP1, UPT, UR26, 0x80, URZ ;  /* 0x000000801a087890 */ /* 0x000fe4000ff3e0ff */
[----:B------:R-:W-:Y:S02]  /*1ef0*/  USEL UR7, URZ, 0x1, UP0 ;  /* 0x00000001ff077887 */ /* 0x000fe40008000000 */
[----:B------:R-:W-:-:S02]  /*1f00*/  USEL UR6, UR5, URZ, UP0 ;  /* 0x000000ff05067287 */ /* 0x000fc40008000000 */
[----:B------:R-:W-:Y:S02]  /*1f10*/  ULEA UR16, UR4, UR28, 0xd ;  /* 0x0000001c04107291 */ /* 0x000fe4000f8e68ff */
[----:B------:R-:W-:Y:S01]  /*1f20*/  ULEA UR5, UR6, UR13, 0x3 ;  /* 0x0000000d06057291 */ /* 0x000fe2000f8e18ff */
[----:B------:R-:W-:Y:S01]  /*1f30*/  LOP3.LUT R12, R12, UR7, RZ, 0x3c, !PT ;  /* 0x000000070c0c7c12 */ /* 0x000fe2000f8e3cff */
[----:B------:R-:W-:Y:S02]  /*1f40*/  UIADD3 UR4, UP0, UPT, UR26, 0x180, URZ ;  /* 0x000001801a047890 */ /* 0x000fe4000ff1e0ff */
[----:B------:R-:W-:Y:S01]  /*1f50*/  ULOP3.LUT UR33, UR33, 0xfefffff8, URZ, 0xc0, !UPT ;  /* 0xfefffff821217892 */ /* 0x000fe2000f8ec0ff */
[----:B--2---:R-:W-:Y:S01]  /*1f60*/  SHF.L.U32 R0, R12, 0x1f, RZ ;  /* 0x0000001f0c007819 */ /* 0x004fe200000006ff */
[----:B------:R-:W-:Y:S02]  /*1f70*/  UIADD3.X UR9, UPT, UPT, URZ, UR27, URZ, UP1, !UPT ;  /* 0x0000001bff097290 */ /* 0x000fe40008ffe4ff */
[----:B------:R-:W-:Y:S01]  /*1f80*/  UIADD3 UR32, UPT, UPT, UR32, 0x6400, URZ ;  /* 0x0000640020207890 */ /* 0x000fe2000fffe0ff */
[----:B------:R4:W1:Y:S01]  /*1f90*/  SYNCS.PHASECHK.TRANS64.TRYWAIT P0, [UR5+0x80], R0 ;  /* 0x00008000ff0075a7 */ /* 0x0008620008001105 */
[----:B------:R-:W-:-:S02]  /*1fa0*/  UIADD3 UR16, UPT, UPT, UR13, 0x16400, UR16 ;  /* 0x000164000d107890 */ /* 0x000fc4000fffe010 */
[----:B------:R-:W-:Y:S02]  /*1fb0*/  UIADD3.X UR5, UPT, UPT, URZ, UR27, URZ, UP0, !UPT ;  /* 0x0000001bff057290 */ /* 0x000fe400087fe4ff */
[----:B------:R-:W-:Y:S01]  /*1fc0*/  UPRMT UR7, URZ, 0x5410, UR24 ;  /* 0x00005410ff077896 */ /* 0x000fe20008000018 */
[----:B------:R-:W-:Y:S01]  /*1fd0*/  UMOV UR14, 0x0 ;  /* 0x00000000000e7882 */ /* 0x000fe20000000000 */
[----:B------:R-:W-:Y:S01]  /*1fe0*/  UMOV UR15, 0x10000000 ;  /* 0x10000000000f7882 */ /* 0x000fe20000000000 */
[----:B------:R-:W-:Y:S01]  /*1ff0*/  UMOV UR18, UR34 ;  /* 0x0000002200127c82 */ /* 0x000fe20008000000 */
[----:B------:R-:W-:Y:S01]  /*2000*/  UMOV UR20, UR36 ;  /* 0x0000002400147c82 */ /* 0x000fe20008000000 */
[----:B------:R-:W-:Y:S01]  /*2010*/  UMOV UR17, UR33 ;  /* 0x0000002100117c82 */ /* 0x000fe20008000000 */
[----:B------:R2:W-:Y:S03]  /*2020*/  UTMALDG.3D.2CTA [UR32], [UR8], desc[UR14] ;  /* 0x00000e20080075b4 */ /* 0x0005e60008211000 */
[----:B------:R3:W-:Y:S01]  /*2030*/  UTMALDG.3D.MULTICAST.2CTA [UR16], [UR4], UR7, desc[UR14] ;  /* 0x00000e10040073b4 */ /* 0x0007e20008211807 */
[----:B--2---:R-:W-:Y:S01]  /*2040*/  UIADD3 UR34, UPT, UPT, UR34, 0x40, URZ ;  /* 0x0000004022227890 */ /* 0x004fe2000fffe0ff */
[----:B---3--:R-:W-:Y:S01]  /*2050*/  UMOV UR7, UR29 ;  /* 0x0000001d00077c82 */ /* 0x008fe20008000000 */
[----:B------:R-:W-:Y:S01]  /*2060*/  UMOV UR4, UR6 ;  /* 0x0000000600047c82 */ /* 0x000fe20008000000 */
[----:B------:R-:W-:Y:S09]  /*2070*/  BRA.U UP2, `(.L_x_32) ;  /* 0xfffffffd02487547 */ /* 0x000ff2000b83ffff */
.L_x_26:
[----:B------:R-:W-:Y:S01]  /*2080*/  ULEA UR4, UR6, UR13, 0x3 ;  /* 0x0000000d06047291 */ /* 0x000fe2000f8e18ff */
[----:B--2-4-:R-:W-:Y:S01]  /*2090*/  SHF.L.U32 R0, R12, 0x1f, RZ ;  /* 0x0000001f0c007819 */ /* 0x014fe200000006ff */
[----:B------:R-:W-:Y:S01]  /*20a0*/  @!P1 SYNCS.ARRIVE.TRANS64.A1T0 RZ, [UR13+0x148], RZ ;  /* 0x000148ffffff99a7 */ /* 0x000fe2000810000d */
[----:B------:R-:W-:-:S06]  /*20b0*/  UISETP.GT.AND UP0, UPT, UR41, UR40, UPT ;  /* 0x000000282900728c */ /* 0x000fcc000bf04270 */
[----:B-1-3--:R1:W2:Y:S03]  /*20c0*/  SYNCS.PHASECHK.TRANS64.TRYWAIT P0, [UR4+0x80], R0 ;  /* 0x00008000ff0075a7 */ /* 0x00a2a60008001104 */
[----:B------:R-:W-:Y:S05]  /*20d0*/  BRA.U !UP0, `(.L_x_33) ;  /* 0x0000000108c07547 */ /* 0x000fea000b800000 */
[----:B------:R-:W-:Y:S01]  /*20e0*/  UIADD3 UR25, UPT, UPT, UR44, UR7, URZ ;  /* 0x000000072c197290 */ /* 0x000fe2000fffe0ff */
[----:B------:R-:W-:-:S11]  /*20f0*/  UMOV UR4, UR6 ;  /* 0x0000000600047c82 */ /* 0x000fd60008000000 */
.L_x_39:
[----:B------:R-:W-:Y:S01]  /*2100*/  ULEA UR9, UR4, UR13, 0x3 ;  /* 0x0000000d04097291 */ /* 0x000fe2000f8e18ff */
[----:B--2---:R-:W-:Y:S01]  /*2110*/  @P3 MOV R2, 0x6000 ;  /* 0x0000600000023802 */ /* 0x004fe20000000f00 */
[----:B--234-:R-:W-:Y:S10]  /*2120*/  @P0 BRA `(.L_x_34) ;  /* 0x00000000000c0947 */ /* 0x01cff40003800000 */
[----:B------:R-:W-:-:S04]  /*2130*/  SHF.L.U32 R3, R12, 0x1f, RZ ;  /* 0x0000001f0c037819 */ /* 0x000fc800000006ff */
[----:B------:R-:W2:Y:S02]  /*2140*/  SYNCS.PHASECHK.TRANS64.TRYWAIT P0, [UR9+0x80], R3 ;  /* 0x00008003ff0075a7 */ /* 0x000ea40008001109 */
[----:B--2---:R-:W-:Y:S05]  /*2150*/  @!P0 BRA `(.L_x_35) ;  /* 0x0000008400b88947 */ /* 0x004fea0003800000 */
.L_x_34:
[----:B------:R2:W-:Y:S01]  /*2160*/  @P3 SYNCS.ARRIVE.TRANS64 RZ, [UR9], R2 ;  /* 0x00000002ffff39a7 */ /* 0x0005e20008000009 */
[----:B------:R-:W-:-:S04]  /*2170*/  ULOP3.LUT UR5, UR21, 0x2, URZ, 0xfc, !UPT ;  /* 0x0000000215057892 */ /* 0x000fc8000f8efcff */
[----:B------:R-:W-:-:S09]  /*2180*/  UISETP.NE.AND UP0, UPT, UR5, 0x2, UPT ;  /* 0x000000020500788c */ /* 0x000fd2000bf05270 */
[----:B------:R-:W-:Y:S05]  /*2190*/  BRA.U UP0, `(.L_x_36) ;  /* 0x0000000100047547 */ /* 0x000fea000b800000 */
[----:B------:R-:W-:Y:S05]  /*21a0*/  BPT.TRAP 0x1 ;  /* 0x000000040000795c */ /* 0x000fea0000300000 */
.L_x_36:
[----:B------:R-:W-:Y:S04]  /*21b0*/  BSSY.RECONVERGENT B0, `(.L_x_37) ;  /* 0x0000003000007945 */ /* 0x000fe80003800200 */
[----:B------:R-:W-:Y:S05]  /*21c0*/  @!P2 BRA `(.L_x_38) ;  /* 0x000000000004a947 */ /* 0x000fea0003800000 */
[----:B------:R-:W-:Y:S05]  /*21d0*/  BPT.TRAP 0x1 ;  /* 0x000000040000795c */ /* 0x000fea0000300000 */
.L_x_38:
[----:B------:R-:W-:Y:S05]  /*21e0*/  BSYNC.RECONVERGENT B0 ;  /* 0x0000000000007941 */ /* 0x000fea0003800200 */
.L_x_37:
[----:B------:R-:W-:Y:S02]  /*21f0*/  UIADD3 UR5, UPT, UPT, UR4, 0x1, URZ ;  /* 0x0000000104057890 */ /* 0x000fe4000fffe0ff */
[----:B------:R-:W-:Y:S02]  /*2200*/  USHF.L.U32 UR10, UR7, 0x6, URZ ;  /* 0x00000006070a7899 */ /* 0x000fe400080006ff */
[----:B------:R-:W-:Y:S02]  /*2210*/  UISETP.NE.AND UP0, UPT, UR5, 0x10, UPT ;  /* 0x000000100500788c */ /* 0x000fe4000bf05270 */
[----:B------:R-:W-:Y:S02]  /*2220*/  UIADD3 UR7, UPT, UPT, UR7, 0x1, URZ ;  /* 0x0000000107077890 */ /* 0x000fe4000fffe0ff */
[----:B------:R-:W-:Y:S02]  /*2230*/  USEL UR8, URZ, 0x1, UP0 ;  /* 0x00000001ff087887 */ /* 0x000fe40008000000 */
[----:B------:R-:W-:-:S02]  /*2240*/  USEL UR6, UR5, URZ, UP0 ;  /* 0x000000ff05067287 */ /* 0x000fc40008000000 */
[----:B------:R-:W-:Y:S02]  /*2250*/  UIADD3 UR22, UP0, UPT, UR26, 0x180, URZ ;  /* 0x000001801a167890 */ /* 0x000fe4000ff1e0ff */
[----:B------:R-:W-:Y:S01]  /*2260*/  LOP3.LUT R12, R12, UR8, RZ, 0x3c, !PT ;  /* 0x000000080c0c7c12 */ /* 0x000fe2000f8e3cff */
[----:B------:R-:W-:Y:S02]  /*2270*/  ULEA UR8, UR4, UR13, 0xc ;  /* 0x0000000d04087291 */ /* 0x000fe4000f8e60ff */
[----:B------:R-:W-:Y:S01]  /*2280*/  UIADD3 UR14, UP1, UPT, UR26, 0x80, URZ ;  /* 0x000000801a0e7890 */ /* 0x000fe2000ff3e0ff */
[----:B-1----:R-:W-:Y:S01]  /*2290*/  SHF.L.U32 R0, R12, 0x1f, RZ ;  /* 0x0000001f0c007819 */ /* 0x002fe200000006ff */
[----:B------:R-:W-:Y:S02]  /*22a0*/  UIADD3.X UR23, UPT, UPT, URZ, UR27, URZ, UP0, !UPT ;  /* 0x0000001bff177290 */ /* 0x000fe400087fe4ff */
[----:B------:R-:W-:Y:S02]  /*22b0*/  UISETP.NE.AND UP0, UPT, UR7, UR25, UPT ;  /* 0x000000190700728c */ /* 0x000fe4000bf05270 */
[----:B------:R-:W-:-:S02]  /*22c0*/  ULEA UR5, UR6, UR13, 0x3 ;  /* 0x0000000d06057291 */ /* 0x000fc4000f8e18ff */
[----:B------:R-:W-:Y:S02]  /*22d0*/  ULOP3.LUT UR9, UR9, 0xfefffff8, URZ, 0xc0, !UPT ;  /* 0xfefffff809097892 */ /* 0x000fe4000f8ec0ff */
[----:B------:R-:W-:Y:S02]  /*22e0*/  ULEA UR16, UR4, UR30, 0xd ;  /* 0x0000001e04107291 */ /* 0x000fe4000f8e68ff */
[----:B------:R-:W-:Y:S02]  /*22f0*/  UIADD3 UR8, UPT, UPT, UR8, 0x6400, URZ ;  /* 0x0000640008087890 */ /* 0x000fe4000fffe0ff */
[----:B------:R-:W-:Y:S01]  /*2300*/  UIADD3.X UR15, UPT, UPT, URZ, UR27, URZ, UP1, !UPT ;  /* 0x0000001bff0f7290 */ /* 0x000fe20008ffe4ff */
[----:B------:R3:W4:Y:S01]  /*2310*/  SYNCS.PHASECHK.TRANS64.TRYWAIT P0, [UR5+0x80], R0 ;  /* 0x00008000ff0075a7 */ /* 0x0007220008001105 */
[----:B------:R-:W-:Y:S01]  /*2320*/  UPRMT UR4, URZ, 0x5410, UR24 ;  /* 0x00005410ff047896 */ /* 0x000fe20008000018 */
[----:B------:R-:W-:Y:S01]  /*2330*/  UMOV UR32, 0x0 ;  /* 0x0000000000207882 */ /* 0x000fe20000000000 */
[----:B------:R-:W-:Y:S01]  /*2340*/  UMOV UR33, 0x10000000 ;  /* 0x1000000000217882 */ /* 0x000fe20000000000 */
[----:B------:R-:W-:Y:S01]  /*2350*/  UMOV UR11, UR35 ;  /* 0x00000023000b7c82 */ /* 0x000fe20008000000 */
[----:B------:R-:W-:Y:S01]  /*2360*/  UMOV UR12, UR36 ;  /* 0x00000024000c7c82 */ /* 0x000fe20008000000 */
[----:B------:R-:W-:Y:S01]  /*2370*/  UMOV UR20, UR36 ;  /* 0x0000002400147c82 */ /* 0x000fe20008000000 */
[----:B------:R-:W-:Y:S01]  /*2380*/  UMOV UR17, UR9 ;  /* 0x0000000900117c82 */ /* 0x000fe20008000000 */
[----:B------:R-:W-:Y:S01]  /*2390*/  UMOV UR18, UR10 ;  /* 0x0000000a00127c82 */ /* 0x000fe20008000000 */
[----:B------:R-:W-:Y:S01]  /*23a0*/  UTMALDG.3D.2CTA [UR8], [UR14], desc[UR32] ;  /* 0x000020080e0075b4 */ /* 0x000fe20008211000 */
[----:B------:R1:W-:Y:S02]  /*23b0*/  UTMALDG.3D.MULTICAST.2CTA [UR16], [UR22], UR4, desc[UR32] ;  /* 0x00002010160073b4 */ /* 0x0003e40008211804 */
[----:B-1----:R-:W-:Y:S01]  /*23c0*/  UMOV UR4, UR6 ;  /* 0x0000000600047c82 */ /* 0x002fe20008000000 */
[----:B------:R-:W-:Y:S05]  /*23d0*/  BRA.U UP0, `(.L_x_39) ;  /* 0xfffffffd00487547 */ /* 0x000fea000b83ffff */
.L_x_33:
[C---:B------:R-:W-:Y:S01]  /*23e0*/  LEA R3, R11.reuse, UR13, 0x3 ;  /* 0x0000000d0b037c11 */ /* 0x040fe2000f8e18ff */
[----:B------:R-:W-:Y:S01]  /*23f0*/  NOP ;  /* 0x0000000000007918 */ /* 0x000fe20000000000 */
[----:B-1-3--:R-:W-:Y:S02]  /*2400*/  SHF.L.U32 R0, R10, 0x1f, RZ ;  /* 0x0000001f0a007819 */ /* 0x00afe400000006ff */
[----:B------:R-:W-:Y:S02]  /*2410*/  LEA R5, R11, UR13, 0x4 ;  /* 0x0000000d0b057c11 */ /* 0x000fe4000f8e20ff */
[----:B--2-4-:R-:W1:Y:S02]  /*2420*/  SYNCS.PHASECHK.TRANS64.TRYWAIT P0, [R3+URZ+0x150], R0 ;  /* 0x00015000030075a7 */ /* 0x014e6400080011ff */
[----:B-1----:R-:W-:Y:S05]  /*2430*/  @!P0 BRA `(.L_x_40) ;  /* 0x0000008400188947 */ /* 0x002fea0003800000 */
.L_x_159:
[----:B------:R-:W2:Y:S01]  /*2440*/  LDS.128 R4, [R5+0x1e0] ;  /* 0x0001e00005047984 */ /* 0x000ea20000000c00 */
[----:B------:R-:W-:Y:S01]  /*2450*/  UISETP.GE.AND UP0, UPT, UR45, 0x1, UPT ;  /* 0x000000012d00788c */ /* 0x000fe2000bf06270 */
[----:B------:R-:W-:Y:S01]  /*2460*/  @!PT LDS RZ, [RZ] ;  /* 0x00000000fffff984 */ /* 0x000fe20000000800 */
[----:B------:R-:W-:Y:S01]  /*2470*/  @!PT LDS RZ, [RZ] ;  /* 0x00000000fffff984 */ /* 0x000fe20000000800 */
[----:B------:R-:W-:Y:S01]  /*2480*/  @!PT LDS RZ, [RZ] ;  /* 0x00000000fffff984 */ /* 0x000fe20000000800 */
[----:B------:R-:W-:Y:S01]  /*2490*/  @!PT LDS RZ, [RZ] ;  /* 0x00000000fffff984 */ /* 0x000fe20000000800 */
[----:B------:R3:W-:Y:S06]  /*24a0*/  MEMBAR.ALL.CTA ;  /* 0x0000000000007992 */ /* 0x0007ec0000008000 */
[----:B---3--:R-:W3:Y:S01]  /*24b0*/  FENCE.VIEW.ASYNC.S ;  /* 0x00000000000073c6 */ /* 0x008ee20000000000 */
[----:B--2---:R-:W-:-:S13]  /*24c0*/  LOP3.LUT P0, RZ, R6, 0x1, RZ, 0xc0, !PT ;  /* 0x0000000106ff7812 */ /* 0x004fda000780c0ff */
[----:B---3--:R-:W-:Y:S01]  /*24d0*/  VOTEU.ANY UP1, P0 ;  /* 0x0000000000ff7886 */ /* 0x008fe20000020100 */
[----:B------:R-:W-:-:S13]  /*24e0*/  PLOP3.LUT P0, PT, PT, PT, UP1, 0x80, 0x8 ;  /* 0x000000000008781c */ /* 0x000fda0003f0f018 */
[----:B-1----:R-:W-:Y:S02]  /*24f0*/  @P0 LOP3.LUT R0, R5, 0xffff, RZ, 0xc0, !PT ;  /* 0x0000ffff05000812 */ /* 0x002fe400078ec0ff */
[----:B------:R-:W-:Y:S02]  /*2500*/  @P0 MOV R2, R4 ;  /* 0x0000000400020202 */ /* 0x000fe40000000f00 */
[----:B------:R-:W-:Y:S01]  /*2510*/  @P0 R2UR UR5, R0 ;  /* 0x00000000000502ca */ /* 0x000fe200000e0000 */
[----:B------:R-:W-:Y:S01]  /*2520*/  VIADD R0, R3, 0x160 ;  /* 0x0000016003007836 */ /* 0x000fe20000000000 */
[----:B------:R-:W-:Y:S02]  /*2530*/  @P0 SHF.R.U32.HI R4, RZ, 0x10, R5 ;  /* 0x00000010ff040819 */ /* 0x000fe40000011605 */
[----:B------:R-:W-:Y:S02]  /*2540*/  @P0 R2UR UR7, R2 ;  /* 0x00000000020702ca */ /* 0x000fe400000e0000 */
[----:B------:R-:W-:-:S02]  /*2550*/  PRMT R0, RZ, 0x654, R0 ;  /* 0x00000654ff007816 */ /* 0x000fc40000000000 */
[----:B------:R-:W-:Y:S02]  /*2560*/  @P0 R2UR UR4, R4 ;  /* 0x00000000040402ca */ /* 0x000fe400000e0000 */
[----:B------:R1:W-:Y:S03]  /*2570*/  SYNCS.ARRIVE.TRANS64.RED.A1T0 RZ, [R0+URZ], RZ ;  /* 0x000000ff00ff79a7 */ /* 0x0003e600081004ff */
[----:B------:R-:W-:-:S04]  /*2580*/  @UP1 UMOV UR31, UR5 ;  /* 0x00000005001f1c82 */ /* 0x000fc80008000000 */
[----:B------:R-:W-:-:S04]  /*2590*/  @UP1 UMOV UR37, UR7 ;  /* 0x0000000700251c82 */ /* 0x000fc80008000000 */
[----:B------:R-:W-:Y:S01]  /*25a0*/  @UP1 UMOV UR36, UR4 ;  /* 0x0000000400241c82 */ /* 0x000fe20008000000 */
[----:B------:R-:W-:Y:S05]  /*25b0*/  BRA.U !UP0, `(.L_x_41) ;  /* 0x0000000108d47547 */ /* 0x000fea000b800000 */
[----:B------:R-:W2:Y:S01]  /*25c0*/  LDCU.128 UR16, c[0x0][0xb10] ;  /* 0x00016200ff1077ac */ /* 0x000ea20008000c00 */
[----:B------:R-:W3:Y:S01]  /*25d0*/  LDCU UR12, c[0x0][0xb20] ;  /* 0x00016400ff0c77ac */ /* 0x000ee20008000800 */
[----:B------:R-:W4:Y:S01]  /*25e0*/  LDCU UR20, c[0x0][0xb0c] ;  /* 0x00016180ff1477ac */ /* 0x000f220008000800 */
[----:B------:R-:W1:Y:S01]  /*25f0*/  LDCU.64 UR8, c[0x0][0xb28] ;  /* 0x00016500ff0877ac */ /* 0x000e620008000a00 */
[----:B------:R-:W-:Y:S02]  /*2600*/  UISETP.NE.AND UP3, UPT, UR45, 0x1, UPT ;  /* 0x000000012d00788c */ /* 0x000fe4000bf65270 */
[----:B--2---:R-:W-:Y:S02]  /*2610*/  UIMAD.WIDE.U32 UR10, UR38, UR19, URZ ;  /* 0x00000013260a72a5 */ /* 0x004fe4000f8e00ff */
[----:B------:R-:W-:Y:S02]  /*2620*/  UIMAD.WIDE.U32 UR4, UR39, UR16, URZ ;  /* 0x00000010270472a5 */ /* 0x000fe4000f8e00ff */
[----:B------:R-:W-:-:S02]  /*2630*/  UISETP.NE.AND UP0, UPT, UR18, 0x1, UPT ;  /* 0x000000011200788c */ /* 0x000fc4000bf05270 */
[----:B------:R-:W-:Y:S01]  /*2640*/  UIMAD.WIDE.U32 UR22, UR31, UR19, URZ ;  /* 0x000000131f1672a5 */ /* 0x000fe2000f8e00ff */
[----:B------:R-:W-:Y:S02]  /*2650*/  UMOV UR10, UR11 ;  /* 0x0000000b000a7c82 */ /* 0x000fe40008000000 */
[----:B------:R-:W-:Y:S01]  /*2660*/  UMOV UR4, UR5 ;  /* 0x0000000500047c82 */ /* 0x000fe20008000000 */
[----:B---3--:R-:W-:Y:S02]  /*2670*/  USHF.R.U32.HI UR10, URZ, UR12, UR10 ;  /* 0x0000000cff0a7299 */ /* 0x008fe4000801160a */
[----:B----4-:R-:W-:Y:S02]  /*2680*/  UISETP.NE.AND UP2, UPT, UR20, 0x1, UPT ;  /* 0x000000011400788c */ /* 0x010fe4000bf45270 */
[----:B------:R-:W-:Y:S02]  /*2690*/  USHF.R.U32.HI UR4, URZ, UR17, UR4 ;  /* 0x00000011ff047299 */ /* 0x000fe40008011604 */
[----:B------:R-:W-:-:S02]  /*26a0*/  USEL UR5, UR38, UR10, !UP0 ;  /* 0x0000000a26057287 */ /* 0x000fc4000c000000 */
[----:B------:R-:W-:Y:S02]  /*26b0*/  USEL UR7, UR39, UR4, !UP2 ;  /* 0x0000000427077287 */ /* 0x000fe4000d000000 */
[----:B-1----:R-:W-:Y:S01]  /*26c0*/  UIMAD.WIDE.U32 UR10, UR5, UR8, URZ ;  /* 0x00000008050a72a5 */ /* 0x002fe2000f8e00ff */
[----:B------:R-:W-:Y:S01]  /*26d0*/  UMOV UR4, UR23 ;  /* 0x0000001700047c82 */ /* 0x000fe20008000000 */
[----:B------:R-:W-:Y:S02]  /*26e0*/  UIMAD.WIDE.U32 UR14, UR37, UR16, URZ ;  /* 0x00000010250e72a5 */ /* 0x000fe4000f8e00ff */
[----:B------:R-:W-:-:S03]  /*26f0*/  UIMAD.WIDE.U32 UR22, UR7, UR8, URZ ;  /* 0x00000008071672a5 */ /* 0x000fc6000f8e00ff */
[----:B------:R-:W-:Y:S01]  /*2700*/  UMOV UR10, UR11 ;  /* 0x0000000b000a7c82 */ /* 0x000fe20008000000 */
[----:B------:R-:W-:Y:S02]  /*2710*/  USHF.R.U32.HI UR4, URZ, UR12, UR4 ;  /* 0x0000000cff047299 */ /* 0x000fe40008011604 */
[----:B------:R-:W-:Y:S01]  /*2720*/  @UP3 USHF.R.U32.HI UR5, URZ, UR9, UR10 ;  /* 0x00000009ff053299 */ /* 0x000fe2000801160a */
[----:B------:R-:W-:Y:S01]  /*2730*/  UMOV UR14, UR15 ;  /* 0x0000000f000e7c82 */ /* 0x000fe20008000000 */
[----:B------:R-:W-:Y:S01]  /*2740*/  UMOV UR22, UR23 ;  /* 0x0000001700167c82 */ /* 0x000fe20008000000 */
[----:B------:R-:W-:Y:S02]  /*2750*/  USHF.R.U32.HI UR17, URZ, UR17, UR14 ;  /* 0x00000011ff117299 */ /* 0x000fe4000801160e */
[----:B------:R-:W-:Y:S02]  /*2760*/  USEL UR4, UR31, UR4, !UP0 ;  /* 0x000000041f047287 */ /* 0x000fe4000c000000 */
[----:B------:R-:W-:-:S02]  /*2770*/  @UP3 USHF.R.U32.HI UR7, URZ, UR9, UR22 ;  /* 0x00000009ff073299 */ /* 0x000fc40008011616 */
[----:B------:R-:W-:Y:S02]  /*2780*/  UIMAD UR10, UR45, UR5, URZ ;  /* 0x000000052d0a72a4 */ /* 0x000fe4000f8e02ff */
[----:B------:R-:W-:Y:S02]  /*2790*/  USEL UR5, UR37, UR17, !UP2 ;  /* 0x0000001125057287 */ /* 0x000fe4000d000000 */
[----:B------:R-:W-:Y:S02]  /*27a0*/  UIMAD UR12, UR45, UR7, URZ ;  /* 0x000000072d0c72a4 */ /* 0x000fe4000f8e02ff */
[----:B------:R-:W-:Y:S02]  /*27b0*/  UISETP.GE.AND UP0, UPT, UR4, UR10, UPT ;  /* 0x0000000a0400728c */ /* 0x000fe4000bf06270 */
[----:B------:R-:W-:Y:S02]  /*27c0*/  UIMAD.WIDE.U32 UR10, UR4, UR8, URZ ;  /* 0x00000008040a72a5 */ /* 0x000fe4000f8e00ff */
[----:B------:R-:W-:-:S02]  /*27d0*/  UISETP.GE.OR UP0, UPT, UR5, UR12, UP0 ;  /* 0x0000000c0500728c */ /* 0x000fc40008706670 */
[----:B------:R-:W-:Y:S02]  /*27e0*/  UIMAD.WIDE.U32 UR14, UR5, UR8, URZ ;  /* 0x00000008050e72a5 */ /* 0x000fe4000f8e00ff */
[----:B------:R-:W-:Y:S01]  /*27f0*/  UIADD3 UR12, UPT, UPT, -UR5, URZ, URZ ;  /* 0x000000ff050c7290 */ /* 0x000fe2000fffe1ff */
[----:B------:R-:W-:Y:S01]  /*2800*/  UMOV UR10, UR11 ;  /* 0x0000000b000a7c82 */ /* 0x000fe20008000000 */
[----:B------:R-:W-:Y:S02]  /*2810*/  UIADD3 UR11, UPT, UPT, -UR4, URZ, URZ ;  /* 0x000000ff040b7290 */ /* 0x000fe4000fffe1ff */
[----:B------:R-:W-:-:S03]  /*2820*/  USHF.R.U32.HI UR10, URZ, UR9, UR10 ;  /* 0x00000009ff0a7299 */ /* 0x000fc6000801160a */
[----:B------:R-:W-:Y:S01]  /*2830*/  @!UP0 UMOV UR8, UR15 ;  /* 0x0000000f00088c82 */ /* 0x000fe20008000000 */
[----:B------:R-:W-:Y:S02]  /*2840*/  UIMAD UR11, UR18, UR11, UR31 ;  /* 0x0000000b120b72a4 */ /* 0x000fe4000f8e021f */
[----:B------:R-:W-:Y:S02]  /*2850*/  USEL UR10, UR4, UR10, !UP3 ;  /* 0x0000000a040a7287 */ /* 0x000fe4000d800000 */
[----:B------:R-:W-:Y:S02]  /*2860*/  @!UP0 USHF.R.U32.HI UR8, URZ, UR9, UR8 ;  /* 0x00000009ff088299 */ /* 0x000fe40008011608 */
[----:B------:R-:W-:Y:S02]  /*2870*/  UIADD3 UR9, UPT, UPT, -UR10, URZ, URZ ;  /* 0x000000ff0a097290 */ /* 0x000fe4000fffe1ff */
[----:B------:R-:W-:Y:S02]  /*2880*/  @!UP0 USEL UR8, UR5, UR8, !UP3 ;  /* 0x0000000805088287 */ /* 0x000fe4000d800000 */
[----:B------:R-:W-:-:S02]  /*2890*/  UIMAD UR9, UR45, UR9, UR4 ;  /* 0x000000092d0972a4 */ /* 0x000fc4000f8e0204 */
[----:B------:R-:W-:Y:S02]  /*28a0*/  @!UP0 UIADD3 UR10, UPT, UPT, UR10, -UR8, URZ ;  /* 0x800000080a0a8290 */ /* 0x000fe4000fffe0ff */
[----:B------:R-:W-:Y:S02]  /*28b0*/  @!UP0 UIMAD UR8, UR9, UR7, UR8 ;  /* 0x00000007090882a4 */ /* 0x000fe4000f8e0208 */
[----:B------:R-:W-:Y:S02]  /*28c0*/  @!UP0 UIMAD UR4, UR45, UR10, UR5 ;  /* 0x0000000a2d0482a4 */ /* 0x000fe4000f8e0205 */
[----:B------:R-:W-:Y:S02]  /*28d0*/  UIMAD UR7, UR20, UR12, UR37 ;  /* 0x0000000c140772a4 */ /* 0x000fe4000f8e0225 */
[----:B------:R-:W-:Y:S01]  /*28e0*/  UIMAD UR31, UR4, UR18, UR11 ;  /* 0x00000012041f72a4 */ /* 0x000fe2000f8e020b */
[----:B------:R-:W-:Y:S02]  /*28f0*/  @!UP0 UMOV UR5, UR8 ;  /* 0x0000000800058c82 */ /* 0x000fe40008000000 */
[----:B------:R-:W-:-:S12]  /*2900*/  UIMAD UR37, UR5, UR20, UR7 ;  /* 0x00000014052572a4 */ /* 0x000fd8000f8e0207 */
.L_x_41:
[----:B------:R-:W2:Y:S02]  /*2910*/  LDCU UR4, c[0x0][0xb30] ;  /* 0x00016600ff0477ac */ /* 0x000ea40008000800 */
[----:B--2---:R-:W-:-:S09]  /*2920*/  UISETP.NE.AND UP0, UPT, UR4, 0x1, UPT ;  /* 0x000000010400788c */ /* 0x004fd2000bf05270 */
[----:B------:R-:W-:Y:S05]  /*2930*/  BRA.U UP0, `(.L_x_42) ;  /* 0x0000000100447547 */ /* 0x000fea000b800000 */
[----:B------:R-:W2:Y:S01]  /*2940*/  LDCU.128 UR16, c[0x0][0xb10] ;  /* 0x00016200ff1077ac */ /* 0x000ea20008000c00 */
[----:B------:R-:W3:Y:S01]  /*2950*/  LDCU UR10, c[0x0][0xb0c] ;  /* 0x00016180ff0a77ac */ /* 0x000ee20008000800 */
[----:B------:R-:W4:Y:S01]  /*2960*/  LDCU UR7, c[0x0][0xb20] ;  /* 0x00016400ff0777ac */ /* 0x000f220008000800 */
[----:B--2---:R-:W-:Y:S02]  /*2970*/  UIMAD.WIDE.U32 UR8, UR37, UR16, URZ ;  /* 0x00000010250872a5 */ /* 0x004fe4000f8e00ff */
[----:B------:R-:W-:Y:S02]  /*2980*/  UIMAD.WIDE.U32 UR4, UR31, UR19, URZ ;  /* 0x000000131f0472a5 */ /* 0x000fe4000f8e00ff */
[----:B---3--:R-:W-:Y:S02]  /*2990*/  UISETP.NE.AND UP2, UPT, UR10, 0x1, UPT ;  /* 0x000000010a00788c */ /* 0x008fe4000bf45270 */
[----:B------:R-:W-:Y:S01]  /*29a0*/  UISETP.NE.AND UP0, UPT, UR18, 0x1, UPT ;  /* 0x000000011200788c */ /* 0x000fe2000bf05270 */
[----:B------:R-:W-:-:S02]  /*29b0*/  UMOV UR8, UR9 ;  /* 0x0000000900087c82 */ /* 0x000fc40008000000 */
[----:B------:R-:W-:Y:S01]  /*29c0*/  UMOV UR4, UR5 ;  /* 0x0000000500047c82 */ /* 0x000fe20008000000 */
[----:B------:R-:W-:Y:S02]  /*29d0*/  USHF.R.U32.HI UR17, URZ, UR17, UR8 ;  /* 0x00000011ff117299 */ /* 0x000fe40008011608 */
[----:B----4-:R-:W-:Y:S02]  /*29e0*/  USHF.R.U32.HI UR4, URZ, UR7, UR4 ;  /* 0x00000007ff047299 */ /* 0x010fe40008011604 */
[----:B------:R-:W-:Y:S02]  /*29f0*/  USEL UR5, UR37, UR17, !UP2 ;  /* 0x0000001125057287 */ /* 0x000fe4000d000000 */
[----:B------:R-:W-:-:S04]  /*2a00*/  USEL UR4, UR31, UR4, !UP0 ;  /* 0x000000041f047287 */ /* 0x000fc8000c000000 */
[----:B------:R-:W-:Y:S02]  /*2a10*/  UIADD3 UR7, UPT, UPT, UR5, -UR4, URZ ;  /* 0x8000000405077290 */ /* 0x000fe4000fffe0ff */
[----:B------:R-:W-:Y:S02]  /*2a20*/  UIADD3 UR4, UPT, UPT, -UR5, UR4, URZ ;  /* 0x0000000405047290 */ /* 0x000fe4000fffe1ff */
[----:B------:R-:W-:Y:S02]  /*2a30*/  UIMAD UR31, UR7, UR18, UR31 ;  /* 0x00000012071f72a4 */ /* 0x000fe4000f8e021f */
[----:B------:R-:W-:-:S12]  /*2a40*/  UIMAD UR37, UR4, UR10, UR37 ;  /* 0x0000000a042572a4 */ /* 0x000fd8000f8e0225 */
.L_x_42:
[----:B------:R-:W-:Y:S01]  /*2a50*/  VIADD R11, R11, 0x1 ;  /* 0x000000010b0b7836 */ /* 0x000fe20000000000 */
[----:B------:R-:W-:Y:S01]  /*2a60*/  R2UR UR4, R88 ;  /* 0x00000000580472ca */ /* 0x000fe200000e0000 */
[----:B------:R-:W-:Y:S01]  /*2a70*/  UIADD3 UR32, UPT, UPT, UR37, UR59, URZ ;  /* 0x0000003b25207290 */ /* 0x000fe2000fffe0ff */
[----:B------:R-:W-:Y:S02]  /*2a80*/  PLOP3.LUT P1, PT, PT, PT, PT, 0x80, 0x8 ;  /* 0x000000000008781c */ /* 0x000fe40003f2f070 */
[----:B------:R-:W-:-:S04]  /*2a90*/  ISETP.NE.AND P0, PT, R11, 0x2, PT ;  /* 0x000000020b00780c */ /* 0x000fc80003f05270 */
[----:B------:R-:W-:Y:S02]  /*2aa0*/  SEL R3, RZ, 0x1, P0 ;  /* 0x00000001ff037807 */ /* 0x000fe40000000000 */
[----:B------:R-:W-:Y:S02]  /*2ab0*/  SEL R11, R11, RZ, P0 ;  /* 0x000000ff0b0b7207 */ /* 0x000fe40000000000 */
[----:B------:R-:W-:Y:S01]  /*2ac0*/  LOP3.LUT R10, R10, R3, RZ, 0x3c, !PT ;  /* 0x000000030a0a7212 */ /* 0x000fe200078e3cff */
[----:B------:R-:W-:Y:S01]  /*2ad0*/  UIADD3 UR34, UPT, UPT, UR31, UR4, URZ ;  /* 0x000000041f227290 */ /* 0x000fe2000fffe0ff */
[----:B------:R-:W-:Y:S11]  /*2ae0*/  BRA.U UP1, `(.L_x_43) ;  /* 0xfffffff101447547 */ /* 0x000ff6000b83ffff */
[----:B------:R-:W-:Y:S01]  /*2af0*/  UIADD3 UR13, UPT, UPT, UR13, 0x80, URZ ;  /* 0x000000800d0d7890 */ /* 0x000fe2000fffe0ff */
[----:B------:R-:W-:-:S03]  /*2b00*/  SHF.L.U32 R3, R12, 0x1f, RZ ;  /* 0x0000001f0c037819 */ /* 0x000fc600000006ff */
[----:B------:R-:W-:-:S09]  /*2b10*/  ULEA UR4, UR6, UR13, 0x3 ;  /* 0x0000000d06047291 */ /* 0x000fd2000f8e18ff */
[----:B------:R-:W2:Y:S02]  /*2b20*/  SYNCS.PHASECHK.TRANS64.TRYWAIT P0, [UR4], R3 ;  /* 0x00000003ff0075a7 */ /* 0x000ea40008001104 */
[----:B--2---:R-:W-:Y:S05]  /*2b30*/  @!P0 BRA `(.L_x_44) ;  /* 0x0000007c006c8947 */ /* 0x004fea0003800000 */
.L_x_161:
[----:B------:R-:W-:-:S04]  /*2b40*/  UIADD3 UR4, UPT, UPT, UR6, 0x1, URZ ;  /* 0x0000000106047890 */ /* 0x000fc8000fffe0ff */
[----:B------:R-:W-:-:S04]  /*2b50*/  UISETP.NE.AND UP0, UPT, UR4, 0x10, UPT ;  /* 0x000000100400788c */ /* 0x000fc8000bf05270 */
[----:B------:R-:W-:Y:S02]  /*2b60*/  USEL UR6, URZ, 0x1, UP0 ;  /* 0x00000001ff067887 */ /* 0x000fe40008000000 */
[----:B------:R-:W-:-:S04]  /*2b70*/  USEL UR4, UR4, URZ, UP0 ;  /* 0x000000ff04047287 */ /* 0x000fc80008000000 */
[----:B------:R-:W-:Y:S01]  /*2b80*/  ULEA UR5, UR4, UR13, 0x3 ;  /* 0x0000000d04057291 */ /* 0x000fe2000f8e18ff */
[----:B------:R-:W-:-:S04]  /*2b90*/  LOP3.LUT R2, R12, UR6, RZ, 0x3c, !PT ;  /* 0x000000060c027c12 */ /* 0x000fc8000f8e3cff */
[----:B-1----:R-:W-:-:S04]  /*2ba0*/  SHF.L.U32 R3, R2, 0x1f, RZ ;  /* 0x0000001f02037819 */ /* 0x002fc800000006ff */
[----:B------:R-:W1:Y:S02]  /*2bb0*/  SYNCS.PHASECHK.TRANS64.TRYWAIT P0, [UR5], R3 ;  /* 0x00000003ff0075a7 */ /* 0x000e640008001105 */
[----:B-1----:R-:W-:Y:S05]  /*2bc0*/  @!P0 BRA `(.L_x_45) ;  /* 0x0000007c00608947 */ /* 0x002fea0003800000 */
.L_x_163:
        /* <DEDUP_REMOVED lines=9> */
.L_x_165:
        /* <DEDUP_REMOVED lines=9> */
.L_x_167:
        /* <DEDUP_REMOVED lines=9> */
.L_x_169:
        /* <DEDUP_REMOVED lines=9> */
.L_x_171:
        /* <DEDUP_REMOVED lines=9> */
.L_x_173:
        /* <DEDUP_REMOVED lines=9> */
.L_x_175:
        /* <DEDUP_REMOVED lines=9> */
.L_x_177:
        /* <DEDUP_REMOVED lines=9> */
.L_x_179:
        /* <DEDUP_REMOVED lines=9> */
.L_x_181:
        /* <DEDUP_REMOVED lines=9> */
.L_x_183:
        /* <DEDUP_REMOVED lines=9> */
.L_x_185:
        /* <DEDUP_REMOVED lines=9> */
.L_x_187:
        /* <DEDUP_REMOVED lines=9> */
.L_x_189:
[----:B------:R-:W-:-:S04]  /*3320*/  UIADD3 UR4, UPT, UPT, UR4, 0x1, URZ ;  /* 0x0000000104047890 */ /* 0x000fc8000fffe0ff */
[----:B------:R-:W-:-:S04]  /*3330*/  UISETP.NE.AND UP0, UPT, UR4, 0x10, UPT ;  /* 0x000000100400788c */ /* 0x000fc8000bf05270 */
[----:B------:R-:W-:Y:S02]  /*3340*/  USEL UR5, URZ, 0x1, UP0 ;  /* 0x00000001ff057887 */ /* 0x000fe40008000000 */
[----:B------:R-:W-:-:S04]  /*3350*/  USEL UR4, UR4, URZ, UP0 ;  /* 0x000000ff04047287 */ /* 0x000fc80008000000 */
[----:B------:R-:W-:Y:S01]  /*3360*/  ULEA UR4, UR4, UR13, 0x3 ;  /* 0x0000000d04047291 */ /* 0x000fe2000f8e18ff */
[----:B-1----:R-:W-:-:S04]  /*3370*/  LOP3.LUT R3, R2, UR5, RZ, 0x3c, !PT ;  /* 0x0000000502037c12 */ /* 0x002fc8000f8e3cff */
[----:B------:R-:W-:Y:S01]  /*3380*/  SHF.L.U32 R3, R3, 0x1f, RZ ;  /* 0x0000001f03037819 */ /* 0x000fe200000006ff */
[----:B------:R-:W-:-:S07]  /*3390*/  IMAD.U32 R0, RZ, RZ, UR4 ;  /* 0x00000004ff007e24 */ /* 0x000fce000f8e00ff */
.L_x_59:
[----:B-1----:R1:W2:Y:S02]  /*33a0*/  SYNCS.PHASECHK.TRANS64.TRYWAIT P0, [R0+URZ], R3 ;  /* 0x00000003000075a7 */ /* 0x0022a400080011ff */
[----:B--2---:R-:W-:Y:S05]  /*33b0*/  @!P0 NANOSLEEP.SYNCS 0x989680 ;  /* 0x009896800000895d */ /* 0x004fea0003900000 */
[----:B------:R-:W2:Y:S02]  /*33c0*/  @!P0 SYNCS.PHASECHK.TRANS64 P0, [R0+URZ], R3 ;  /* 0x00000003000085a7 */ /* 0x000ea400080010ff */
[----:B--2---:R-:W-:Y:S05]  /*33d0*/  @P0 EXIT ;  /* 0x000000000000094d */ /* 0x004fea0003800000 */
[----:B------:R-:W-:Y:S05]  /*33e0*/  BRA `(.L_x_59) ;  /* 0xfffffffc00ec7947 */ /* 0x000fea000383ffff */
.L_x_23:
[----:B------:R-:W-:-:S04]  /*33f0*/  UISETP.NE.AND UP0, UPT, UR58, URZ, UPT ;  /* 0x000000ff3a00728c */ /* 0x000fc8000bf05270 */
[----:B------:R-:W-:-:S09]  /*3400*/  UISETP.NE.OR UP0, UPT, UR20, 0x1, UP0 ;  /* 0x000000011400788c */ /* 0x000fd20008705670 */
[----:B------:R-:W-:Y:S05]  /*3410*/  BRA.U UP0, `(.L_x_60) ;  /* 0x0000000500487547 */ /* 0x000fea000b800000 */
[----:B------:R-:W-:Y:S01]  /*3420*/  ISETP.GE.U32.AND P2, PT, R0, 0x8, PT ;  /* 0x000000080000780c */ /* 0x000fe20003f46070 */
[----:B------:R-:W-:Y:S01]  /*3430*/  IMAD.MOV.U32 R12, RZ, RZ, 0x1 ;  /* 0x00000001ff0c7424 */ /* 0x000fe200078e00ff */
[----:B------:R-:W-:Y:S02]  /*3440*/  CS2R R10, SRZ ;  /* 0x00000000000a7805 */ /* 0x000fe4000001ff00 */
[----:B------:R-:W-:Y:S01]  /*3450*/  CS2R R8, SRZ ;  /* 0x0000000000087805 */ /* 0x000fe2000001ff00 */
[----:B------:R-:W-:Y:S01]  /*3460*/  UMOV UR4, 0x400 ;  /* 0x0000040000047882 */ /* 0x000fe20000000000 */
[----:B------:R-:W-:Y:S01]  /*3470*/  UMOV UR5, URZ ;  /* 0x000000ff00057c82 */ /* 0x000fe20008000000 */
[----:B------:R-:W-:-:S12]  /*3480*/  ULEA UR6, UR58, UR4, 0x18 ;  /* 0x000000043a067291 */ /* 0x000fd8000f8ec0ff */
.L_x_64:
[----:B------:R-:W-:Y:S02]  /*3490*/  LEA R2, R8, UR6, 0x3 ;  /* 0x0000000608027c11 */ /* 0x000fe4000f8e18ff */
[----:B------:R-:W-:-:S03]  /*34a0*/  SHF.L.U32 R5, R9, 0x1f, RZ ;  /* 0x0000001f09057819 */ /* 0x000fc600000006ff */
[----:B------:R-:W-:Y:S01]  /*34b0*/  VIADD R4, R2, 0x1c0 ;  /* 0x000001c002047836 */ /* 0x000fe20000000000 */
[----:B------:R-:W2:Y:S02]  /*34c0*/  SYNCS.PHASECHK.TRANS64.TRYWAIT P0, [R2+URZ+0x1b0], R5 ;  /* 0x0001b005020075a7 */ /* 0x000ea400080011ff */
[----:B--2---:R-:W-:Y:S05]  /*34d0*/  @!P0 BRA `(.L_x_61) ;  /* 0x00000078006c8947 */ /* 0x004fea0003800000 */
.L_x_190:
[----:B------:R-:W-:Y:S01]  /*34e0*/  ULEA UR4, UR5, UR6, 0x3 ;  /* 0x0000000605047291 */ /* 0x000fe2000f8e18ff */
[----:B------:R-:W-:Y:S02]  /*34f0*/  PRMT R4, RZ, 0x654, R4 ;  /* 0x00000654ff047816 */ /* 0x000fe40000000004 */
[----:B--2---:R-:W-:Y:S01]  /*3500*/  SHF.L.U32 R5, R12, 0x1f, RZ ;  /* 0x0000001f0c057819 */ /* 0x004fe200000006ff */
[----:B------:R-:W-:Y:S01]  /*3510*/  UIADD3 UR7, UPT, UPT, UR4, 0x150, URZ ;  /* 0x0000015004077890 */ /* 0x000fe2000fffe0ff */
[----:B------:R2:W-:Y:S05]  /*3520*/  SYNCS.ARRIVE.TRANS64.RED.A1T0 RZ, [R4+URZ], RZ ;  /* 0x000000ff04ff79a7 */ /* 0x0005ea00081004ff */
[----:B------:R-:W-:Y:S01]  /*3530*/  IMAD.U32 R7, RZ, RZ, UR7 ;  /* 0x00000007ff077e24 */ /* 0x000fe2000f8e00ff */
[----:B------:R-:W3:Y:S04]  /*3540*/  SYNCS.PHASECHK.TRANS64.TRYWAIT P0, [UR4+0x160], R5 ;  /* 0x00016005ff0075a7 */ /* 0x000ee80008001104 */
[----:B------:R-:W-:Y:S01]  /*3550*/  PRMT R6, R0, 0x654, R7 ;  /* 0x0000065400067816 */ /* 0x000fe20000000007 */
[----:B--2---:R-:W-:Y:S01]  /*3560*/  @!P2 IMAD.MOV.U32 R4, RZ, RZ, 0x10 ;  /* 0x00000010ff04a424 */ /* 0x004fe200078e00ff */
[----:B---3--:R-:W-:Y:S06]  /*3570*/  @!P0 BRA `(.L_x_62) ;  /* 0x0000007800588947 */ /* 0x008fec0003800000 */
.L_x_192:
[----:B------:R-:W-:Y:S01]  /*3580*/  ULEA UR8, UR5, UR6, 0x4 ;  /* 0x0000000605087291 */ /* 0x000fe2000f8e20ff */
[----:B------:R-:W-:Y:S01]  /*3590*/  SEL R3, R6, R3, !P2 ;  /* 0x0000000306037207 */ /* 0x000fe20005000000 */
[----:B------:R-:W-:Y:S01]  /*35a0*/  UIADD3 UR9, UPT, UPT, UR4, 0x150, URZ ;  /* 0x0000015004097890 */ /* 0x000fe2000fffe0ff */
[----:B--2---:R-:W-:Y:S01]  /*35b0*/  LEA R2, R11, UR6, 0x3 ;  /* 0x000000060b027c11 */ /* 0x004fe2000f8e18ff */
[----:B------:R-:W-:Y:S01]  /*35c0*/  UIADD3 UR8, UPT, UPT, UR8, 0x1e0, URZ ;  /* 0x000001e008087890 */ /* 0x000fe2000fffe0ff */
[----:B------:R-:W-:Y:S01]  /*35d0*/  SHF.L.U32 R5, R10, 0x1f, RZ ;  /* 0x0000001f0a057819 */ /* 0x000fe200000006ff */
[----:B------:R2:W-:Y:S01]  /*35e0*/  @!P2 SYNCS.ARRIVE.TRANS64.RED RZ, [R3+URZ], R4 ;  /* 0x0000000403ffa9a7 */ /* 0x0005e200080004ff */
[----:B------:R-:W-:Y:S01]  /*35f0*/  UIADD3 UR4, UPT, UPT, UR5, 0x1, URZ ;  /* 0x0000000105047890 */ /* 0x000fe2000fffe0ff */
[----:B------:R-:W-:-:S03]  /*3600*/  VIADD R8, R8, 0x1 ;  /* 0x0000000108087836 */ /* 0x000fc60000000000 */
[----:B------:R-:W-:Y:S02]  /*3610*/  UISETP.NE.AND UP0, UPT, UR4, 0x2, UPT ;  /* 0x000000020400788c */ /* 0x000fe4000bf05270 */
[----:B------:R-:W-:Y:S06]  /*3620*/  UGETNEXTWORKID.BROADCAST [UR8], [UR9] ;  /* 0x00000000080073ca */ /* 0x000fec0008000100 */
[----:B------:R-:W-:Y:S01]  /*3630*/  USEL UR7, URZ, 0x1, UP0 ;  /* 0x00000001ff077887 */ /* 0x000fe20008000000 */
[----:B------:R-:W-:Y:S01]  /*3640*/  ISETP.NE.AND P0, PT, R8, 0x2, PT ;  /* 0x000000020800780c */ /* 0x000fe20003f05270 */
[----:B------:R-:W-:Y:S01]  /*3650*/  USEL UR5, UR4, URZ, UP0 ;  /* 0x000000ff04057287 */ /* 0x000fe20008000000 */
[----:B------:R-:W3:Y:S03]  /*3660*/  SYNCS.PHASECHK.TRANS64.TRYWAIT P1, [R2+URZ+0x150], R5 ;  /* 0x00015005020075a7 */ /* 0x000ee600080211ff */
[----:B------:R-:W-:Y:S01]  /*3670*/  LOP3.LUT R12, R12, UR7, RZ, 0x3c, !PT ;  /* 0x000000070c0c7c12 */ /* 0x000fe2000f8e3cff */
[----:B--23--:R-:W-:Y:S07]  /*3680*/  @!P1 BRA `(.L_x_63) ;  /* 0x00000078002c9947 */ /* 0x00cfee0003800000 */
.L_x_193:
[C---:B------:R-:W-:Y:S01]  /*3690*/  LEA R4, R11.reuse, UR6, 0x4 ;  /* 0x000000060b047c11 */ /* 0x040fe2000f8e20ff */
[----:B--2---:R-:W-:Y:S01]  /*36a0*/  VIADD R2, R2, 0x160 ;  /* 0x0000016002027836 */ /* 0x004fe20000000000 */
[----:B------:R-:W-:Y:S01]  /*36b0*/  SEL R8, R8, RZ, P0 ;  /* 0x000000ff08087207 */ /* 0x000fe20000000000 */
[----:B------:R-:W-:-:S03]  /*36c0*/  VIADD R11, R11, 0x1 ;  /* 0x000000010b0b7836 */ /* 0x000fc60000000000 */
[----:B------:R-:W2:Y:S01]  /*36d0*/  LDS.128 R4, [R4+0x1e0] ;  /* 0x0001e00004047984 */ /* 0x000ea20000000c00 */
[----:B------:R-:W-:Y:S02]  /*36e0*/  PRMT R2, RZ, 0x654, R2 ;  /* 0x00000654ff027816 */ /* 0x000fe40000000002 */
[C---:B------:R-:W-:Y:S01]  /*36f0*/  ISETP.NE.AND P1, PT, R11.reuse, 0x2, PT ;  /* 0x000000020b00780c */ /* 0x040fe20003f25270 */
[----:B------:R-:W-:Y:S01]  /*3700*/  @!PT LDS RZ, [RZ] ;  /* 0x00000000fffff984 */ /* 0x000fe20000000800 */
[----:B------:R-:W-:Y:S01]  /*3710*/  @!PT LDS RZ, [RZ] ;  /* 0x00000000fffff984 */ /* 0x000fe20000000800 */
[----:B------:R-:W-:Y:S01]  /*3720*/  @!PT LDS RZ, [RZ] ;  /* 0x00000000fffff984 */ /* 0x000fe20000000800 */
[----:B------:R-:W-:Y:S01]  /*3730*/  @!PT LDS RZ, [RZ] ;  /* 0x00000000fffff984 */ /* 0x000fe20000000800 */
[----:B------:R3:W-:Y:S06]  /*3740*/  MEMBAR.ALL.CTA ;  /* 0x0000000000007992 */ /* 0x0007ec0000008000 */
[----:B---3--:R-:W3:Y:S01]  /*3750*/  FENCE.VIEW.ASYNC.S ;  /* 0x00000000000073c6 */ /* 0x008ee20000000000 */
[----:B------:R-:W-:Y:S01]  /*3760*/  SEL R11, R11, RZ, P1 ;  /* 0x000000ff0b0b7207 */ /* 0x000fe20000800000 */
[----:B---3--:R3:W-:Y:S01]  /*3770*/  SYNCS.ARRIVE.TRANS64.RED.A1T0 RZ, [R2+URZ], RZ ;  /* 0x000000ff02ff79a7 */ /* 0x0087e200081004ff */
[----:B--2---:R-:W-:-:S02]  /*3780*/  LOP3.LUT P3, RZ, R6, 0x1, RZ, 0xc0, !PT ;  /* 0x0000000106ff7812 */ /* 0x004fc4000786c0ff */
[----:B------:R-:W-:-:S04]  /*3790*/  SEL R5, RZ, 0x1, P1 ;  /* 0x00000001ff057807 */ /* 0x000fc80000800000 */
[----:B------:R-:W-:Y:S02]  /*37a0*/  LOP3.LUT R10, R10, R5, RZ, 0x3c, !PT ;  /* 0x000000050a0a7212 */ /* 0x000fe400078e3cff */
[----:B---3--:R-:W-:-:S04]  /*37b0*/  SEL R2, RZ, 0x1, P0 ;  /* 0x00000001ff027807 */ /* 0x008fc80000000000 */
[----:B------:R-:W-:Y:S01]  /*37c0*/  LOP3.LUT R9, R9, R2, RZ, 0x3c, !PT ;  /* 0x0000000209097212 */ /* 0x000fe200078e3cff */
[----:B------:R-:W-:Y:S06]  /*37d0*/  @P3 BRA `(.L_x_64) ;  /* 0xfffffffc002c3947 */ /* 0x000fec000383ffff */
[----:B------:R-:W-:Y:S01]  /*37e0*/  ULEA UR4, UR5, UR6, 0x3 ;  /* 0x0000000605047291 */ /* 0x000fe2000f8e18ff */
[----:B------:R-:W-:-:S08]  /*37f0*/  SHF.L.U32 R3, R12, 0x1f, RZ ;  /* 0x0000001f0c037819 */ /* 0x000fd000000006ff */
[----:B------:R-:W2:Y:S02]  /*3800*/  SYNCS.PHASECHK.TRANS64 P0, [UR4+0x160], R3 ;  /* 0x00016003ff0075a7 */ /* 0x000ea40008001004 */
[----:B--2---:R-:W-:Y:S05]  /*3810*/  @P0 BRA `(.L_x_65) ;  /* 0x0000000000080947 */ /* 0x004fea0003800000 */
[----:B------:R-:W2:Y:S02]  /*3820*/  SYNCS.PHASECHK.TRANS64.TRYWAIT P0, [UR4+0x160], R3 ;  /* 0x00016003ff0075a7 */ /* 0x000ea40008001104 */
[----:B--2---:R-:W-:Y:S05]  /*3830*/  @!P0 BRA `(.L_x_66) ;  /* 0x0000007400d48947 */ /* 0x004fea0003800000 */
.L_x_65:
[----:B------:R-:W-:-:S04]  /*3840*/  UIADD3 UR7, UPT, UPT, UR5, 0x1, URZ ;  /* 0x0000000105077890 */ /* 0x000fc8000fffe0ff */
[----:B------:R-:W-:-:S04]  /*3850*/  UISETP.NE.AND UP0, UPT, UR7, 0x2, UPT ;  /* 0x000000020700788c */ /* 0x000fc8000bf05270 */
[----:B------:R-:W-:Y:S02]  /*3860*/  USEL UR8, URZ, 0x1, UP0 ;  /* 0x00000001ff087887 */ /* 0x000fe40008000000 */
[----:B------:R-:W-:-:S04]  /*3870*/  USEL UR7, UR7, URZ, UP0 ;  /* 0x000000ff07077287 */ /* 0x000fc80008000000 */
[----:B------:R-:W-:Y:S01]  /*3880*/  ULEA UR7, UR7, UR6, 0x3 ;  /* 0x0000000607077291 */ /* 0x000fe2000f8e18ff */
[----:B--2---:R-:W-:-:S04]  /*3890*/  LOP3.LUT R3, R12, UR8, RZ, 0x3c, !PT ;  /* 0x000000080c037c12 */ /* 0x004fc8000f8e3cff */
[----:B------:R-:W-:-:S04]  /*38a0*/  SHF.L.U32 R0, R3, 0x1f, RZ ;  /* 0x0000001f03007819 */ /* 0x000fc800000006ff */
[----:B------:R-:W2:Y:S02]  /*38b0*/  SYNCS.PHASECHK.TRANS64 P0, [UR7+0x160], R0 ;  /* 0x00016000ff0075a7 */ /* 0x000ea40008001007 */
[----:B-12---:R-:W-:Y:S05]  /*38c0*/  @P0 EXIT ;  /* 0x000000000000094d */ /* 0x006fea0003800000 */
[----:B------:R-:W-:Y:S02]  /*38d0*/  SHF.L.U32 R3, R3, 0x1f, RZ ;  /* 0x0000001f03037819 */ /* 0x000fe400000006ff */
[----:B------:R-:W-:-:S07]  /*38e0*/  MOV R0, UR7 ;  /* 0x0000000700007c02 */ /* 0x000fce0008000f00 */
.L_x_67:
[----:B-1----:R1:W2:Y:S02]  /*38f0*/  SYNCS.PHASECHK.TRANS64.TRYWAIT P0, [R0+URZ+0x160], R3 ;  /* 0x00016003000075a7 */ /* 0x0022a400080011ff */
[----:B--2---:R-:W-:Y:S05]  /*3900*/  @!P0 NANOSLEEP.SYNCS 0x989680 ;  /* 0x009896800000895d */ /* 0x004fea0003900000 */
[----:B------:R-:W2:Y:S02]  /*3910*/  @!P0 SYNCS.PHASECHK.TRANS64 P0, [R0+URZ+0x160], R3 ;  /* 0x00016003000085a7 */ /* 0x000ea400080010ff */
[----:B--2---:R-:W-:Y:S05]  /*3920*/  @P0 EXIT ;  /* 0x000000000000094d */ /* 0x004fea0003800000 */
[----:B------:R-:W-:Y:S05]  /*3930*/  BRA `(.L_x_67) ;  /* 0xfffffffc00ec7947 */ /* 0x000fea000383ffff */
.L_x_60:
[----:B------:R-:W-:Y:S05]  /*3940*/  BRA.U UP5, `(.L_x_68) ;  /* 0x0000001105a07547 */ /* 0x000fea000b800000 */
[----:B------:R-:W-:Y:S01]  /*3950*/  UMOV UR4, 0x40 ;  /* 0x0000004000047882 */ /* 0x000fe20000000000 */
[----:B------:R-:W-:Y:S01]  /*3960*/  NOP ;  /* 0x0000000000007918 */ /* 0x000fe20000000000 */
[----:B------:R-:W-:Y:S01]  /*3970*/  ULEA UR5, UR58, UR4, 0x18 ;  /* 0x000000043a057291 */ /* 0x000fe2000f8ec0ff */
[----:B------:R-:W-:Y:S02]  /*3980*/  UMOV UR6, 0x400 ;  /* 0x0000040000067882 */ /* 0x000fe40000000000 */
[----:B------:R-:W-:-:S06]  /*3990*/  ULEA UR6, UR58, UR6, 0x18 ;  /* 0x000000063a067291 */ /* 0x000fcc000f8ec0ff */
[----:B------:R-:W2:Y:S02]  /*39a0*/  LDS.U8 R0, [UR5+0x1c] ;  /* 0x00001c05ff007984 */ /* 0x000ea40008000000 */
[----:B--2---:R-:W-:-:S13]  /*39b0*/  ISETP.NE.AND P0, PT, R0, RZ, PT ;  /* 0x000000ff0000720c */ /* 0x004fda0003f05270 */
[----:B------:R-:W-:Y:S05]  /*39c0*/  @P0 BRA `(.L_x_69) ;  /* 0x0000000400080947 */ /* 0x000fea0003800000 */
[----:B------:R-:W-:Y:S02]  /*39d0*/  UISETP.NE.U32.AND UP1, UPT, UR33, 0x1, UPT ;  /* 0x000000012100788c */ /* 0x000fe4000bf25070 */
[----:B------:R-:W-:-:S07]  /*39e0*/  UIADD3 UR7, UPT, UPT, UR5, 0x8, URZ ;  /* 0x0000000805077890 */ /* 0x000fce000fffe0ff */
[----:B------:R-:W-:Y:S05]  /*39f0*/  BRA.U !UP1, `(.L_x_70) ;  /* 0x00000001099c7547 */ /* 0x000fea000b800000 */
[----:B------:R-:W-:Y:S01]  /*3a00*/  ELECT P0, URZ, PT ;  /* 0x0000000000ff782f */ /* 0x000fe20003800000 */
[----:B------:R-:W-:-:S12]  /*3a10*/  BSSY B0, `(.L_x_70) ;  /* 0x0000025000007945 */ /* 0x000fd80003800000 */
[----:B------:R-:W-:Y:S05]  /*3a20*/  @!P0 BRA `(.L_x_71) ;  /* 0x00000000008c8947 */ /* 0x000fea0003800000 */
[----:B------:R-:W-:-:S05]  /*3a30*/  UMOV UR4, 0x10 ;  /* 0x0000001000047882 */ /* 0x000fca0000000000 */
[----:B------:R-:W-:Y:S04]  /*3a40*/  DEPBAR.LE SB2, 0x36 ;  /* 0x0000ad800000791a */ /* 0x000fe80000000000 */
[----:B------:R-:W2:Y:S02]  /*3a50*/  UTCATOMSWS.2CTA.FIND_AND_SET.ALIGN UP0, UR4, UR4 ;  /* 0x00000004000475e3 */ /* 0x000ea40008200800 */
[----:B--2---:R-:W-:Y:S01]  /*3a60*/  MOV R11, UR4 ;  /* 0x00000004000b7c02 */ /* 0x004fe20008000f00 */
[----:B------:R-:W-:Y:S06]  /*3a70*/  BRA.U UP0, `(.L_x_72) ;  /* 0x0000000100187547 */ /* 0x000fec000b800000 */
.L_x_73:
[----:B------:R-:W-:Y:S05]  /*3a80*/  NANOSLEEP 0x64 ;  /* 0x000000640000795d */ /* 0x000fea0003800000 */
[----:B------:R-:W-:-:S05]  /*3a90*/  UMOV UR4, 0x10 ;  /* 0x0000001000047882 */ /* 0x000fca0000000000 */
[----:B------:R-:W-:Y:S04]  /*3aa0*/  DEPBAR.LE SB2, 0x36 ;  /* 0x0000ad800000791a */ /* 0x000fe80000000000 */
[----:B------:R-:W2:Y:S02]  /*3ab0*/  UTCATOMSWS.2CTA.FIND_AND_SET.ALIGN UP0, UR4, UR4 ;  /* 0x00000004000475e3 */ /* 0x000ea40008200800 */
[----:B--2---:R-:W-:Y:S01]  /*3ac0*/  MOV R11, UR4 ;  /* 0x00000004000b7c02 */ /* 0x004fe20008000f00 */
[----:B------:R-:W-:Y:S05]  /*3ad0*/  BRA.U !UP0, `(.L_x_73) ;  /* 0xfffffffd08e87547 */ /* 0x000fea000b83ffff */
.L_x_72:
[----:B------:R-:W2:Y:S01]  /*3ae0*/  LDS R7, [UR5+0x10] ;  /* 0x00001005ff077984 */ /* 0x000ea20008000800 */
[----:B------:R-:W-:Y:S01]  /*3af0*/  IMAD.U32 R5, RZ, RZ, UR6 ;  /* 0x00000006ff057e24 */ /* 0x000fe2000f8e00ff */
[----:B------:R-:W-:-:S03]  /*3b00*/  MOV R4, UR35 ;  /* 0x0000002300047c02 */ /* 0x000fc60008000f00 */
[----:B------:R-:W-:Y:S01]  /*3b10*/  VIADD R5, R5, 0x200 ;  /* 0x0000020005057836 */ /* 0x000fe20000000000 */
[----:B--2---:R-:W-:-:S04]  /*3b20*/  SHF.L.U32 R7, R7, 0x1f, RZ ;  /* 0x0000001f07077819 */ /* 0x004fc800000006ff */
[----:B------:R-:W2:Y:S02]  /*3b30*/  SYNCS.PHASECHK.TRANS64.TRYWAIT P0, [UR5+0x8], R7 ;  /* 0x00000807ff0075a7 */ /* 0x000ea40008001105 */
[----:B--2---:R-:W-:Y:S05]  /*3b40*/  @P0 BRA `(.L_x_74) ;  /* 0x0000000000080947 */ /* 0x004fea0003800000 */
[----:B------:R-:W2:Y:S02]  /*3b50*/  SYNCS.PHASECHK.TRANS64.TRYWAIT P0, [UR5+0x8], R7 ;  /* 0x00000807ff0075a7 */ /* 0x000ea40008001105 */
[----:B--2---:R-:W-:Y:S05]  /*3b60*/  @!P0 BRA `(.L_x_75) ;  /* 0x0000007400208947 */ /* 0x004fea0003800000 */
.L_x_74:
[----:B--2---:R-:W-:Y:S01]  /*3b70*/  HFMA2 R0, -RZ, RZ, 0, 5.9604644775390625e-08 ;  /* 0x00000001ff007431 */ /* 0x004fe200000001ff */
[----:B------:R-:W-:Y:S01]  /*3b80*/  UPRMT UR4, UR35, 0x654, UR7 ;  /* 0x0000065423047896 */ /* 0x000fe20008000007 */
[----:B------:R-:W-:Y:S01]  /*3b90*/  IMAD.MOV.U32 R8, RZ, RZ, 0xffff ;  /* 0x0000ffffff087424 */ /* 0x000fe200078e00ff */
[----:B------:R-:W-:Y:S01]  /*3ba0*/  PRMT R4, R4, 0x654, R5 ;  /* 0x0000065404047816 */ /* 0x000fe20000000005 */
[----:B------:R-:W-:Y:S02]  /*3bb0*/  IMAD.MOV.U32 R6, RZ, RZ, 0x4 ;  /* 0x00000004ff067424 */ /* 0x000fe400078e00ff */
[----:B------:R-:W-:Y:S01]  /*3bc0*/  IMAD.SHL.U32 R9, R11, 0x20, RZ ;  /* 0x000000200b097824 */ /* 0x000fe200078e00ff */
[----:B------:R-:W-:Y:S02]  /*3bd0*/  MOV R5, UR4 ;  /* 0x0000000400057c02 */ /* 0x000fe40008000f00 */
[-C--:B------:R-:W-:Y:S01]  /*3be0*/  SHF.L.U32 R8, R8, R11.reuse, RZ ;  /* 0x0000000b08087219 */ /* 0x080fe200000006ff */
[----:B------:R2:W-:Y:S01]  /*3bf0*/  SYNCS.ARRIVE.TRANS64.RED RZ, [UR4], R6 ;  /* 0x00000006ffff79a7 */ /* 0x0005e20008000404 */
[----:B------:R-:W-:Y:S01]  /*3c00*/  SHF.L.U32 R7, R0, R11, RZ ;  /* 0x0000000b00077219 */ /* 0x000fe200000006ff */
[----:B------:R2:W-:Y:S04]  /*3c10*/  STS [UR6+0x200], R9 ;  /* 0x00020009ff007988 */ /* 0x0005e80008000806 */
[----:B------:R2:W-:Y:S04]  /*3c20*/  STAS [R4.64], R11 ;  /* 0x0000000b04007dbd */ /* 0x0005e8000c0008ff */
[----:B------:R2:W-:Y:S04]  /*3c30*/  ATOMS.OR RZ, [UR5+0x14], R8 ;  /* 0x00001408ffff798c */ /* 0x0005e8000b000005 */
[----:B------:R2:W-:Y:S04]  /*3c40*/  ATOMS.OR RZ, [UR5+0x18], R7 ;  /* 0x00001807ffff798c */ /* 0x0005e8000b000005 */
[----:B------:R2:W-:Y:S02]  /*3c50*/  ATOMS.XOR RZ, [UR5+0x10], R0 ;  /* 0x00001000ffff798c */ /* 0x0005e4000b800005 */
.L_x_71:
[----:B-1----:R-:W-:Y:S05]  /*3c60*/  BSYNC B0 ;  /* 0x0000000000007941 */ /* 0x002fea0003800000 */
.L_x_70:
[----:B------:R-:W-:Y:S05]  /*3c70*/  BRA.U UP1, `(.L_x_76) ;  /* 0x00000001016c7547 */ /* 0x000fea000b800000 */
[----:B------:R-:W-:-:S03]  /*3c80*/  UMOV UR4, 0xffffffff ;  /* 0xffffffff00047882 */ /* 0x000fc60000000000 */
[----:B------:R-:W-:Y:S05]  /*3c90*/  BRA.DIV UR4, `(.L_x_77) ;  /* 0x0000007204ec7947 */ /* 0x000fea000b800000 */
[----:B------:R-:W-:-:S13]  /*3ca0*/  ELECT P6, URZ, PT ;  /* 0x0000000000ff782f */ /* 0x000fda00038c0000 */
.L_x_197:
[----:B------:R-:W-:Y:S05]  /*3cb0*/  @!P6 BRA `(.L_x_76) ;  /* 0x00000000005ce947 */ /* 0x000fea0003800000 */
[----:B--2---:R-:W2:Y:S02]  /*3cc0*/  LDS R5, [UR5+0x10] ;  /* 0x00001005ff057984 */ /* 0x004ea40008000800 */
[----:B--2---:R-:W-:-:S04]  /*3cd0*/  SHF.L.U32 R5, R5, 0x1f, RZ ;  /* 0x0000001f05057819 */ /* 0x004fc800000006ff */
[----:B------:R-:W2:Y:S02]  /*3ce0*/  SYNCS.PHASECHK.TRANS64.TRYWAIT P0, [UR5+0x8], R5 ;  /* 0x00000805ff0075a7 */ /* 0x000ea40008001105 */
[----:B--2---:R-:W-:Y:S05]  /*3cf0*/  @P0 BRA `(.L_x_78) ;  /* 0x0000000000080947 */ /* 0x004fea0003800000 */
[----:B------:R-:W2:Y:S02]  /*3d00*/  SYNCS.PHASECHK.TRANS64.TRYWAIT P0, [UR5+0x8], R5 ;  /* 0x00000805ff0075a7 */ /* 0x000ea40008001105 */
[----:B--2---:R-:W-:Y:S05]  /*3d10*/  @!P0 BRA `(.L_x_79) ;  /* 0x0000007000ec8947 */ /* 0x004fea0003800000 */
.L_x_78:
[----:B------:R-:W3:Y:S01]  /*3d20*/  LDS R7, [UR6+0x200] ;  /* 0x00020006ff077984 */ /* 0x000ee20008000800 */
[----:B--2---:R-:W-:Y:S02]  /*3d30*/  HFMA2 R0, -RZ, RZ, 0, 5.9604644775390625e-08 ;  /* 0x00000001ff007431 */ /* 0x004fe400000001ff */
[----:B------:R-:W-:Y:S01]  /*3d40*/  IMAD.MOV.U32 R4, RZ, RZ, 0xffff ;  /* 0x0000ffffff047424 */ /* 0x000fe200078e00ff */
[----:B------:R-:W-:Y:S01]  /*3d50*/  UPRMT UR4, UR35, 0x654, UR7 ;  /* 0x0000065423047896 */ /* 0x000fe20008000007 */
[----:B---3--:R-:W-:-:S03]  /*3d60*/  IMAD.SHL.U32 R5, R7, 0x20, RZ ;  /* 0x0000002007057824 */ /* 0x008fc600078e00ff */
[-C--:B------:R-:W-:Y:S02]  /*3d70*/  SHF.L.U32 R4, R4, R7.reuse, RZ ;  /* 0x0000000704047219 */ /* 0x080fe400000006ff */
[----:B------:R-:W-:Y:S01]  /*3d80*/  SHF.L.U32 R7, R0, R7, RZ ;  /* 0x0000000700077219 */ /* 0x000fe200000006ff */
[----:B------:R3:W-:Y:S04]  /*3d90*/  STS [UR6+0x200], R5 ;  /* 0x00020005ff007988 */ /* 0x0007e80008000806 */
[----:B------:R3:W-:Y:S04]  /*3da0*/  ATOMS.OR RZ, [UR5+0x14], R4 ;  /* 0x00001404ffff798c */ /* 0x0007e8000b000005 */
[----:B------:R3:W-:Y:S01]  /*3db0*/  ATOMS.OR RZ, [UR5+0x18], R7 ;  /* 0x00001807ffff798c */ /* 0x0007e2000b000005 */
[----:B------:R-:W-:Y:S03]  /*3dc0*/  SYNCS.ARRIVE.TRANS64.RED.A1T0 RZ, [UR4], RZ ;  /* 0x000000ffffff79a7 */ /* 0x000fe60008100404 */
[----:B------:R3:W-:Y:S01]  /*3dd0*/  ATOMS.XOR RZ, [UR5+0x10], R0 ;  /* 0x00001000ffff798c */ /* 0x0007e2000b800005 */
[----:B------:R-:W-:Y:S05]  /*3de0*/  BRA `(.L_x_76) ;  /* 0x0000000000107947 */ /* 0x000fea0003800000 */
.L_x_69:
[----:B------:R-:W-:Y:S02]  /*3df0*/  MOV R0, 0xffffffff ;  /* 0xffffffff00007802 */ /* 0x000fe40000000f00 */
[----:B------:R-:W-:-:S03]  /*3e00*/  MOV R4, 0x3e30 ;  /* 0x00003e3000047802 */ /* 0x000fc60000000f00 */
[----:B------:R2:W-:Y:S04]  /*3e10*/  STS [UR6+0x200], R0 ;  /* 0x00020000ff007988 */ /* 0x0005e80008000806 */
[----:B-12--5:R-:W-:Y:S05]  /*3e20*/  CALL.REL.NOINC `($__internal_1_$__cuda_sm10x_tcgen05_guardrail_trap_phase_invalid_during_alloc) ;  /* 0x0000007800bc7944 */ /* 0x026fea0003c00000 */
.L_x_76:
[----:B------:R-:W-:Y:S05]  /*3e30*/  WARPSYNC.ALL ;  /* 0x0000000000007948 */ /* 0x000fea0003800000 */
[----:B------:R-:W4:Y:S01]  /*3e40*/  S2UR UR4, SR_CgaCtaId ;  /* 0x00000000000479c3 */ /* 0x000f220000008800 */
[----:B------:R-:W-:Y:S01]  /*3e50*/  UMOV UR17, 0x400 ;  /* 0x0000040000117882 */ /* 0x000fe20000000000 */
[----:B------:R-:W-:-:S06]  /*3e60*/  NOP ;  /* 0x0000000000007918 */ /* 0x000fcc0000000000 */
[----:B------:R-:W-:Y:S06]  /*3e70*/  BAR.ARV 0x6, 0xa0 ;  /* 0x0182800000007b1d */ /* 0x000fec0000002000 */
[----:B------:R-:W1:Y:S01]  /*3e80*/  LDCU UR6, c[0x0][0x38c] ;  /* 0x00007180ff0677ac */ /* 0x000e620008000800 */
[----:B------:R-:W-:Y:S01]  /*3e90*/  LOP3.LUT R3, R3, 0xffff, RZ, 0xc0, !PT ;  /* 0x0000ffff03037812 */ /* 0x000fe200078ec0ff */
[----:B--2---:R-:W-:Y:S01]  /*3ea0*/  IMAD.MOV.U32 R9, RZ, RZ, 0x1 ;  /* 0x00000001ff097424 */ /* 0x004fe200078e00ff */
[----:B------:R-:W-:Y:S01]  /*3eb0*/  LOP3.LUT R2, R2, 0xffff, RZ, 0xc0, !PT ;  /* 0x0000ffff02027812 */ /* 0x000fe200078ec0ff */
[----:B------:R-:W-:Y:S01]  /*3ec0*/  IMAD.MOV.U32 R8, RZ, RZ, RZ ;  /* 0x000000ffff087224 */ /* 0x000fe200078e00ff */
[----:B------:R-:W-:Y:S01]  /*3ed0*/  R2UR UR20, R3 ;  /* 0x00000000031472ca */ /* 0x000fe200000e0000 */
[----:B------:R-:W-:Y:S01]  /*3ee0*/  UMOV UR24, URZ ;  /* 0x000000ff00187c82 */ /* 0x000fe20008000000 */
[----:B------:R-:W-:-:S02]  /*3ef0*/  R2UR UR30, R2 ;  /* 0x00000000021e72ca */ /* 0x000fc400000e0000 */
[----:B------:R-:W-:Y:S01]  /*3f00*/  CS2R R2, SRZ ;  /* 0x0000000000027805 */ /* 0x000fe2000001ff00 */
[----:B------:R-:W-:Y:S01]  /*3f10*/  UMOV UR15, URZ ;  /* 0x000000ff000f7c82 */ /* 0x000fe20008000000 */
[----:B----4-:R-:W-:Y:S01]  /*3f20*/  ULEA UR17, UR4, UR17, 0x18 ;  /* 0x0000001104117291 */ /* 0x010fe2000f8ec0ff */
[----:B------:R-:W-:Y:S01]  /*3f30*/  UMOV UR14, URZ ;  /* 0x000000ff000e7c82 */ /* 0x000fe20008000000 */
[----:B------:R-:W-:Y:S02]  /*3f40*/  UISETP.NE.AND UP3, UPT, UR33, URZ, UPT ;  /* 0x000000ff2100728c */ /* 0x000fe4000bf65270 */
[----:B------:R-:W-:Y:S02]  /*3f50*/  UIADD3 UR5, UPT, UPT, UR17, 0x6400, URZ ;  /* 0x0000640011057890 */ /* 0x000fe4000fffe0ff */
[----:B------:R-:W-:-:S03]  /*3f60*/  UIADD3 UR4, UPT, UPT, UR17, 0x16400, URZ ;  /* 0x0001640011047890 */ /* 0x000fc6000fffe0ff */
[----:B---3--:R-:W2:Y:S01]  /*3f70*/  LDS R0, [UR17+0x200] ;  /* 0x00020011ff007984 */ /* 0x008ea20008000800 */
[----:B-1----:R-:W-:Y:S02]  /*3f80*/  UIADD3 UR6, UPT, UPT, UR6, 0x3f, URZ ;  /* 0x0000003f06067890 */ /* 0x002fe4000fffe0ff */
[----:B------:R-:W-:Y:S02]  /*3f90*/  USHF.R.U32.HI UR5, URZ, 0x4, UR5 ;  /* 0x00000004ff057899 */ /* 0x000fe40008011605 */
[----:B------:R-:W-:Y:S02]  /*3fa0*/  USHF.R.S32.HI UR25, URZ, 0x1f, UR6 ;  /* 0x0000001fff197899 */ /* 0x000fe40008011406 */
[----:B------:R-:W-:Y:S02]  /*3fb0*/  USHF.R.U32.HI UR4, URZ, 0x4, UR4 ;  /* 0x00000004ff047899 */ /* 0x000fe40008011604 */
[----:B------:R-:W-:Y:S02]  /*3fc0*/  ULEA.HI UR25, UR25, UR6, URZ, 0x6 ;  /* 0x0000000619197291 */ /* 0x000fe4000f8f30ff */
[----:B------:R-:W-:-:S02]  /*3fd0*/  ULOP3.LUT UR5, UR5, 0x3fff, URZ, 0xc0, !UPT ;  /* 0x00003fff05057892 */ /* 0x000fc4000f8ec0ff */
[----:B------:R-:W-:Y:S02]  /*3fe0*/  USHF.R.S32.HI UR25, URZ, 0x6, UR25 ;  /* 0x00000006ff197899 */ /* 0x000fe40008011419 */
[----:B------:R-:W-:Y:S02]  /*3ff0*/  ULOP3.LUT UR22, UR4, 0x3fff, URZ, 0xc0, !UPT ;  /* 0x00003fff04167892 */ /* 0x000fe4000f8ec0ff */
[----:B------:R-:W-:Y:S02]  /*4000*/  UISETP.LT.AND UP0, UPT, UR25, 0x1, UPT ;  /* 0x000000011900788c */ /* 0x000fe4000bf01270 */
[----:B------:R-:W-:Y:S02]  /*4010*/  ULOP3.LUT UR21, UR5, 0x10000, URZ, 0xfc, !UPT ;  /* 0x0001000005157892 */ /* 0x000fe4000f8efcff */
[----:B------:R-:W-:Y:S02]  /*4020*/  ULOP3.LUT UR22, UR22, 0x10000, URZ, 0xfc, !UPT ;  /* 0x0001000016167892 */ /* 0x000fe4000f8efcff */
[----:B------:R-:W-:Y:S01]  /*4030*/  USEL UR31, UR25, 0x1, !UP0 ;  /* 0x00000001191f7887 */ /* 0x000fe2000c000000 */
[----:B------:R-:W-:Y:S01]  /*4040*/  UMOV UR28, 0x0 ;  /* 0x00000000001c7882 */ /* 0x000fe20000000000 */
[----:B------:R-:W-:Y:S01]  /*4050*/  UMOV UR29, 0x8400490 ;  /* 0x08400490001d7882 */ /* 0x000fe20000000000 */
[----:B------:R-:W-:Y:S01]  /*4060*/  UMOV UR26, 0x0 ;  /* 0x00000000001a7882 */ /* 0x000fe20000000000 */
[----:B------:R-:W-:Y:S01]  /*4070*/  UMOV UR27, 0x8400490 ;  /* 0x08400490001b7882 */ /* 0x000fe20000000000 */
[----:B--2---:R-:W-:-:S15]  /*4080*/  R2UR UR32, R0 ;  /* 0x00000000002072ca */ /* 0x004fde00000e0000 */
.L_x_87:
[C---:B------:R-:W-:Y:S02]  /*4090*/  LEA R0, R8.reuse, UR17, 0x3 ;  /* 0x0000001108007c11 */ /* 0x040fe4000f8e18ff */
[----:B------:R-:W-:Y:S02]  /*40a0*/  SHF.L.U32 R5, R3, 0x1f, RZ ;  /* 0x0000001f03057819 */ /* 0x000fe400000006ff */
[----:B------:R-:W-:Y:S02]  /*40b0*/  LEA R4, R8, UR17, 0x4 ;  /* 0x0000001108047c11 */ /* 0x000fe4000f8e20ff */
[----:B------:R-:W1:Y:S02]  /*40c0*/  SYNCS.PHASECHK.TRANS64.TRYWAIT P0, [R0+URZ+0x150], R5 ;  /* 0x00015005000075a7 */ /* 0x000e6400080011ff */
[----:B-1-3--:R-:W-:Y:S05]  /*40d0*/  @!P0 BRA `(.L_x_80) ;  /* 0x0000007000148947 */ /* 0x00afea0003800000 */
.L_x_198:
[----:B-1----:R-:W1:Y:S01]  /*40e0*/  LDS.128 R4, [R4+0x1e0] ;  /* 0x0001e00004047984 */ /* 0x002e620000000c00 */
[----:B------:R-:W-:Y:S02]  /*40f0*/  VIADD R0, R0, 0x160 ;  /* 0x0000016000007836 */ /* 0x000fe40000000000 */
[----:B------:R-:W-:Y:S01]  /*4100*/  VIADD R8, R8, 0x1 ;  /* 0x0000000108087836 */ /* 0x000fe20000000000 */
[----:B------:R-:W-:Y:S01]  /*4110*/  @!PT LDS RZ, [RZ] ;  /* 0x00000000fffff984 */ /* 0x000fe20000000800 */
[----:B------:R-:W-:Y:S01]  /*4120*/  @!PT LDS RZ, [RZ] ;  /* 0x00000000fffff984 */ /* 0x000fe20000000800 */
[----:B------:R-:W-:Y:S01]  /*4130*/  @!PT LDS RZ, [RZ] ;  /* 0x00000000fffff984 */ /* 0x000fe20000000800 */
[----:B------:R-:W-:Y:S01]  /*4140*/  @!PT LDS RZ, [RZ] ;  /* 0x00000000fffff984 */ /* 0x000fe20000000800 */
[----:B------:R2:W-:Y:S06]  /*4150*/  MEMBAR.ALL.CTA ;  /* 0x0000000000007992 */ /* 0x0005ec0000008000 */
[----:B--2---:R-:W2:Y:S01]  /*4160*/  FENCE.VIEW.ASYNC.S ;  /* 0x00000000000073c6 */ /* 0x004ea20000000000 */
[----:B------:R-:W-:-:S04]  /*4170*/  PRMT R0, RZ, 0x654, R0 ;  /* 0x00000654ff007816 */ /* 0x000fc80000000000 */
[----:B--2---:R2:W-:Y:S01]  /*4180*/  SYNCS.ARRIVE.TRANS64.RED.A1T0 RZ, [R0+URZ], RZ ;  /* 0x000000ff00ff79a7 */ /* 0x0045e200081004ff */
[----:B-1----:R-:W-:Y:S01]  /*4190*/  LOP3.LUT P1, RZ, R6, 0x1, RZ, 0xc0, !PT ;  /* 0x0000000106ff7812 */ /* 0x002fe2000782c0ff */
[----:B--2---:R-:W-:-:S12]  /*41a0*/  BRA.U UP3, `(.L_x_81) ;  /* 0x0000000103e07547 */ /* 0x004fd8000b800000 */
[----:B------:R-:W1:Y:S01]  /*41b0*/  LDCU UR4, c[0x0][0x38c] ;  /* 0x00007180ff0477ac */ /* 0x000e620008000800 */
[----:B------:R-:W-:Y:S02]  /*41c0*/  PLOP3.LUT P2, PT, PT, PT, PT, 0x80, 0x8 ;  /* 0x000000000008781c */ /* 0x000fe40003f4f070 */
[----:B------:R-:W-:Y:S01]  /*41d0*/  SHF.L.U32 R5, R9, 0x1f, RZ ;  /* 0x0000001f09057819 */ /* 0x000fe200000006ff */
[----:B------:R-:W-:Y:S02]  /*41e0*/  ULEA UR23, UR24, UR17, 0x3 ;  /* 0x0000001118177291 */ /* 0x000fe4000f8e18ff */
[----:B------:R-:W-:Y:S02]  /*41f0*/  ULEA UR18, UR24, UR32, 0x7 ;  /* 0x0000002018127291 */ /* 0x000fe4000f8e38ff */
[----:B-1----:R-:W-:-:S06]  /*4200*/  UISETP.GE.AND UP0, UPT, UR4, 0x1, UPT ;  /* 0x000000010400788c */ /* 0x002fcc000bf06270 */
[----:B------:R-:W-:-:S05]  /*4210*/  PLOP3.LUT P0, PT, PT, PT, UP0, 0x80, 0x8 ;  /* 0x000000000008781c */ /* 0x000fca0003f0f008 */
[----:B------:R-:W-:-:S08]  /*4220*/  @UP0 ULEA UR4, UR15, UR17, 0x3 ;  /* 0x000000110f040291 */ /* 0x000fd0000f8e18ff */
[----:B------:R-:W-:-:S04]  /*4230*/  @P0 SHF.L.U32 R0, R2, 0x1f, RZ ;  /* 0x0000001f02000819 */ /* 0x000fc800000006ff */
[----:B------:R1:W2:Y:S01]  /*4240*/  @P0 SYNCS.PHASECHK.TRANS64.TRYWAIT P2, [UR4], R0 ;  /* 0x00000000ff0005a7 */ /* 0x0002a20008041104 */
[----:B------:R-:W3:Y:S02]  /*4250*/  SYNCS.PHASECHK.TRANS64.TRYWAIT P0, [UR23+0x190], R5 ;  /* 0x00019005ff0075a7 */ /* 0x000ee40008001117 */
[----:B-123--:R-:W-:Y:S05]  /*4260*/  @!P0 BRA `(.L_x_82) ;  /* 0x0000006c00c48947 */ /* 0x00efea0003800000 */
.L_x_200:
[----:B------:R-:W-:Y:S01]  /*4270*/  UMOV UR19, UR14 ;  /* 0x0000000e00137c82 */ /* 0x000fe20008000000 */
[----:B------:R-:W-:Y:S05]  /*4280*/  BRA.U !UP0, `(.L_x_83) ;  /* 0x0000000108987547 */ /* 0x000fea000b800000 */
[----:B------:R-:W-:Y:S02]  /*4290*/  UIADD3 UR19, UPT, UPT, UR31, UR14, URZ ;  /* 0x0000000e1f137290 */ /* 0x000fe4000fffe0ff */
[----:B------:R-:W-:Y:S01]  /*42a0*/  UPLOP3.LUT UP2, UPT, UPT, UPT, UPT, 0x40, 0x4 ;  /* 0x000000000004789c */ /* 0x000fe20003f4e870 */
[----:B------:R-:W-:Y:S01]  /*42b0*/  UMOV UR16, UR25 ;  /* 0x0000001900107c82 */ /* 0x000fe20008000000 */
[----:B------:R-:W-:-:S09]  /*42c0*/  UMOV UR6, UR15 ;  /* 0x0000000f00067c82 */ /* 0x000fd20008000000 */
.L_x_86:
[----:B--2---:R-:W-:Y:S01]  /*42d0*/  ULEA UR5, UR6, UR17, 0x3 ;  /* 0x0000001106057291 */ /* 0x004fe2000f8e18ff */
[----:B---3--:R-:W-:Y:S11]  /*42e0*/  @P2 BRA `(.L_x_84) ;  /* 0x00000000000c2947 */ /* 0x008ff60003800000 */
[----:B-1----:R-:W-:Y:S04]  /*42f0*/  SHF.L.U32 R5, R2, 0x1f, RZ ;  /* 0x0000001f02057819 */ /* 0x002fe800000006ff */
[----:B------:R-:W1:Y:S02]  /*4300*/  SYNCS.PHASECHK.TRANS64.TRYWAIT P0, [UR5], R5 ;  /* 0x00000005ff0075a7 */ /* 0x000e640008001105 */
[----:B-1----:R-:W-:Y:S05]  /*4310*/  @!P0 BRA `(.L_x_85) ;  /* 0x0000006c00b08947 */ /* 0x002fea0003800000 */
.L_x_84:
[----:B------:R-:W-:Y:S01]  /*4320*/  UISETP.NE.AND UP0, UPT, UR16, 0x1, UPT ;  /* 0x000000011000788c */ /* 0x000fe2000bf05270 */
[----:B------:R-:W-:Y:S01]  /*4330*/  PLOP3.LUT P2, PT, PT, PT, PT, 0x80, 0x8 ;  /* 0x000000000008781c */ /* 0x000fe20003f4f070 */
[----:B------:R-:W-:Y:S02]  /*4340*/  UIADD3 UR4, UPT, UPT, UR6, 0x1, URZ ;  /* 0x0000000106047890 */ /* 0x000fe4000fffe0ff */
[----:B------:R-:W-:Y:S02]  /*4350*/  ULEA UR12, UR6, UR22, 0x9 ;  /* 0x00000016060c7291 */ /* 0x000fe4000f8e48ff */
[----:B------:R-:W-:Y:S01]  /*4360*/  UISETP.NE.AND UP1, UPT, UR4, 0x10, UPT ;  /* 0x000000100400788c */ /* 0x000fe2000bf25270 */
[----:B------:R-:W-:Y:S01]  /*4370*/  PLOP3.LUT P0, PT, PT, PT, UP0, 0x80, 0x8 ;  /* 0x000000000008781c */ /* 0x000fe20003f0f008 */
[----:B------:R-:W-:Y:S02]  /*4380*/  UIADD3 UR10, UPT, UPT, UR12, 0x2, URZ ;  /* 0x000000020c0a7890 */ /* 0x000fe4000fffe0ff */
[----:B------:R-:W-:Y:S02]  /*4390*/  USEL UR7, URZ, 0x1, UP1 ;  /* 0x00000001ff077887 */ /* 0x000fe40008800000 */
[----:B------:R-:W-:Y:S02]  /*43a0*/  USEL UR15, UR4, URZ, UP1 ;  /* 0x000000ff040f7287 */ /* 0x000fe40008800000 */
[----:B------:R-:W-:Y:S02]  /*43b0*/  UIADD3 UR14, UPT, UPT, UR14, 0x1, URZ ;  /* 0x000000010e0e7890 */ /* 0x000fe4000fffe0ff */
[----:B------:R-:W-:Y:S01]  /*43c0*/  @UP0 ULEA UR4, UR15, UR17, 0x3 ;  /* 0x000000110f040291 */ /* 0x000fe2000f8e18ff */
[----:B------:R-:W-:Y:S01]  /*43d0*/  LOP3.LUT R2, R2, UR7, RZ, 0x3c, !PT ;  /* 0x0000000702027c12 */ /* 0x000fe2000f8e3cff */
[----:B------:R-:W-:Y:S01]  /*43e0*/  UIADD3 UR7, UPT, UPT, UR5, 0x80, URZ ;  /* 0x0000008005077890 */ /* 0x000fe2000fffe0ff */
[----:B------:R-:W-:Y:S02]  /*43f0*/  UMOV UR13, 0x80004020 ;  /* 0x80004020000d7882 */ /* 0x000fe40000000000 */
[----:B-1----:R-:W-:Y:S01]  /*4400*/  @P0 SHF.L.U32 R0, R2, 0x1f, RZ ;  /* 0x0000001f02000819 */ /* 0x002fe200000006ff */
[----:B------:R-:W-:Y:S01]  /*4410*/  UMOV UR5, 0x80004020 ;  /* 0x8000402000057882 */ /* 0x000fe20000000000 */
[----:B------:R-:W-:Y:S01]  /*4420*/  UMOV UR11, 0x80004020 ;  /* 0x80004020000b7882 */ /* 0x000fe20000000000 */
[----:B------:R-:W-:Y:S01]  /*4430*/  UMOV UR9, 0x80004020 ;  /* 0x8000402000097882 */ /* 0x000fe20000000000 */
[----:B------:R2:W3:Y:S01]  /*4440*/  @P0 SYNCS.PHASECHK.TRANS64.TRYWAIT P2, [UR4], R0 ;  /* 0x00000000ff0005a7 */ /* 0x0004e20008041104 */
[----:B------:R-:W-:Y:S02]  /*4450*/  ULEA UR4, UR6, UR21, 0x8 ;  /* 0x0000001506047291 */ /* 0x000fe4000f8e40ff */
[----:B------:R-:W-:Y:S02]  /*4460*/  UISETP.NE.AND UP0, UPT, UR14, UR19, UPT ;  /* 0x000000130e00728c */ /* 0x000fe4000bf05270 */
[----:B------:R-:W-:Y:S02]  /*4470*/  UIADD3 UR8, UPT, UPT, UR4, 0x2, URZ ;  /* 0x0000000204087890 */ /* 0x000fe4000fffe0ff */
[----:B------:R-:W-:Y:S01]  /*4480*/  UIADD3 UR16, UPT, UPT, UR16, -0x1, URZ ;  /* 0xffffffff10107890 */ /* 0x000fe2000fffe0ff */
[----:B------:R-:W-:Y:S02]  /*4490*/  UMOV UR6, UR15 ;  /* 0x0000000f00067c82 */ /* 0x000fe40008000000 */
[----:B------:R2:W-:Y:S01]  /*44a0*/  UTCQMMA.2CTA gdesc[UR4], gdesc[UR12], tmem[UR18], tmem[UR28], idesc[UR29], UP2 ;  /* 0x00ff1c0c040075ea */ /* 0x0005e20009200312 */
[----:B------:R-:W-:Y:S03]  /*44b0*/  UPLOP3.LUT UP2, UPT, UPT, UPT, UPT, 0x80, 0x8 ;  /* 0x000000000008789c */ /* 0x000fe60003f4f070 */
[----:B------:R2:W-:Y:S01]  /*44c0*/  UTCQMMA.2CTA gdesc[UR8], gdesc[UR10], tmem[UR18], tmem[UR26], idesc[UR27], UPT ;  /* 0x00ff1a0a080075ea */ /* 0x0005e2000ba00312 */
[----:B------:R2:W-:Y:S01]  /*44d0*/  UTCBAR.2CTA.MULTICAST [UR7], URZ, UR20 ;  /* 0x000000ff070073e9 */ /* 0x0005e20008200814 */
[----:B------:R-:W-:Y:S06]  /*44e0*/  BRA.U UP0, `(.L_x_86) ;  /* 0xfffffffd00787547 */ /* 0x000fec000b83ffff */
.L_x_83:
[----:B--2---:R-:W-:Y:S01]  /*44f0*/  UIADD3 UR4, UPT, UPT, UR23, 0x170, URZ ;  /* 0x0000017017047890 */ /* 0x004fe2000fffe0ff */
[----:B------:R-:W-:-:S08]  /*4500*/  UMOV UR14, UR19 ;  /* 0x00000013000e7c82 */ /* 0x000fd00008000000 */
[----:B------:R2:W-:Y:S01]  /*4510*/  UTCBAR.2CTA.MULTICAST [UR4], URZ, UR30 ;  /* 0x000000ff040073e9 */ /* 0x0005e2000820081e */
[----:B------:R-:W-:Y:S02]  /*4520*/  NOP ;  /* 0x0000000000007918 */ /* 0x000fe40000000000 */
.L_x_81:
[----:B--2---:R-:W-:Y:S01]  /*4530*/  UIADD3 UR4, UPT, UPT, UR24, 0x1, URZ ;  /* 0x0000000118047890 */ /* 0x004fe2000fffe0ff */
[----:B------:R-:W-:-:S03]  /*4540*/  ISETP.NE.AND P0, PT, R8, 0x2, PT ;  /* 0x000000020800780c */ /* 0x000fc60003f05270 */
[----:B------:R-:W-:Y:S01]  /*4550*/  UISETP.NE.AND UP0, UPT, UR4, 0x4, UPT ;  /* 0x000000040400788c */ /* 0x000fe2000bf05270 */
[----:B-1----:R-:W-:Y:S02]  /*4560*/  SEL R0, RZ, 0x1, P0 ;  /* 0x00000001ff007807 */ /* 0x002fe40000000000 */
[----:B------:R-:W-:Y:S01]  /*4570*/  SEL R8, R8, RZ, P0 ;  /* 0x000000ff08087207 */ /* 0x000fe20000000000 */
[----:B------:R-:W-:Y:S01]  /*4580*/  USEL UR5, URZ, 0x1, UP0 ;  /* 0x00000001ff057887 */ /* 0x000fe20008000000 */
[----:B------:R-:W-:Y:S01]  /*4590*/  LOP3.LUT R3, R3, R0, RZ, 0x3c, !PT ;  /* 0x0000000003037212 */ /* 0x000fe200078e3cff */
[----:B------:R-:W-:-:S04]  /*45a0*/  USEL UR24, UR4, URZ, UP0 ;  /* 0x000000ff04187287 */ /* 0x000fc80008000000 */
[----:B------:R-:W-:Y:S01]  /*45b0*/  LOP3.LUT R9, R9, UR5, RZ, 0x3c, !PT ;  /* 0x0000000509097c12 */ /* 0x000fe2000f8e3cff */
[----:B------:R-:W-:Y:S07]  /*45c0*/  @P1 BRA `(.L_x_87) ;  /* 0xfffffff800b01947 */ /* 0x000fee000383ffff */
[----:B------:R-:W1:Y:S01]  /*45d0*/  S2UR UR8, SR_CgaCtaId ;  /* 0x00000000000879c3 */ /* 0x000e620000008800 */
[----:B------:R-:W-:Y:S01]  /*45e0*/  ELECT P0, URZ, PT ;  /* 0x0000000000ff782f */ /* 0x000fe20003800000 */
[----:B------:R-:W-:Y:S01]  /*45f0*/  HFMA2 R0, -RZ, RZ, 0, 5.9604644775390625e-08 ;  /* 0x00000001ff007431 */ /* 0x000fe200000001ff */
[----:B------:R-:W-:-:S05]  /*4600*/  UMOV UR4, 0x40 ;  /* 0x0000004000047882 */ /* 0x000fca0000000000 */
[----:B------:R-:W-:Y:S01]  /*4610*/  UVIRTCOUNT.DEALLOC.SMPOOL 0x80 ;  /* 0x000000800000784c */ /* 0x000fe20000000000 */
[----:B------:R-:W-:Y:S02]  /*4620*/  UISETP.NE.AND UP1, UPT, UR33, URZ, UPT ;  /* 0x000000ff2100728c */ /* 0x000fe4000bf25270 */
[----:B-1----:R-:W-:-:S09]  /*4630*/  ULEA UR8, UR8, UR4, 0x18 ;  /* 0x0000000408087291 */ /* 0x002fd2000f8ec0ff */
[----:B------:R1:W-:Y:S01]  /*4640*/  @P0 STS.U8 [UR8+0x1c], R0 ;  /* 0x00001c00ff000988 */ /* 0x0003e20008000008 */
[----:B------:R-:W-:Y:S05]  /*4650*/  BRA.U UP1, `(.L_x_88) ;  /* 0x0000000101a07547 */ /* 0x000fea000b800000 */
[----:B------:R-:W-:Y:S01]  /*4660*/  UIADD3 UR7, UPT, UPT, UR17, 0x190, URZ ;  /* 0x0000019011077890 */ /* 0x000fe2000fffe0ff */
[----:B------:R-:W-:-:S03]  /*4670*/  SHF.L.U32 R3, R9, 0x1f, RZ ;  /* 0x0000001f09037819 */ /* 0x000fc600000006ff */
[----:B------:R-:W-:-:S09]  /*4680*/  ULEA UR4, UR24, UR7, 0x3 ;  /* 0x0000000718047291 */ /* 0x000fd2000f8e18ff */
[----:B------:R-:W2:Y:S02]  /*4690*/  SYNCS.PHASECHK.TRANS64.TRYWAIT P0, [UR4], R3 ;  /* 0x00000003ff0075a7 */ /* 0x000ea40008001104 */
[----:B--2---:R-:W-:Y:S05]  /*46a0*/  @!P0 BRA `(.L_x_89) ;  /* 0x0000006800e48947 */ /* 0x004fea0003800000 */
.L_x_203:
        /* <DEDUP_REMOVED lines=9> */
.L_x_205:
        /* <DEDUP_REMOVED lines=9> */
.L_x_207:
[----:B------:R-:W-:-:S04]  /*47d0*/  UIADD3 UR4, UPT, UPT, UR4, 0x1, URZ ;  /* 0x0000000104047890 */ /* 0x000fc8000fffe0ff */
[----:B------:R-:W-:-:S04]  /*47e0*/  UISETP.NE.AND UP0, UPT, UR4, 0x4, UPT ;  /* 0x000000040400788c */ /* 0x000fc8000bf05270 */
[----:B------:R-:W-:Y:S02]  /*47f0*/  USEL UR5, URZ, 0x1, UP0 ;  /* 0x00000001ff057887 */ /* 0x000fe40008000000 */
[----:B------:R-:W-:-:S04]  /*4800*/  USEL UR4, UR4, URZ, UP0 ;  /* 0x000000ff04047287 */ /* 0x000fc80008000000 */
[----:B------:R-:W-:Y:S01]  /*4810*/  ULEA UR4, UR4, UR7, 0x3 ;  /* 0x0000000704047291 */ /* 0x000fe2000f8e18ff */
[----:B-1----:R-:W-:-:S04]  /*4820*/  LOP3.LUT R3, R2, UR5, RZ, 0x3c, !PT ;  /* 0x0000000502037c12 */ /* 0x002fc8000f8e3cff */
[----:B------:R-:W-:Y:S01]  /*4830*/  SHF.L.U32 R3, R3, 0x1f, RZ ;  /* 0x0000001f03037819 */ /* 0x000fe200000006ff */
[----:B------:R-:W-:-:S04]  /*4840*/  IMAD.U32 R0, RZ, RZ, UR4 ;  /* 0x00000004ff007e24 */ /* 0x000fc8000f8e00ff */
[----:B------:R1:W2:Y:S03]  /*4850*/  SYNCS.PHASECHK.TRANS64.TRYWAIT P0, [R0+URZ], R3 ;  /* 0x00000003000075a7 */ /* 0x0002a600080011ff */
[----:B--2---:R-:W-:Y:S05]  /*4860*/  @!P0 NANOSLEEP.SYNCS 0x989680 ;  /* 0x009896800000895d */ /* 0x004fea0003900000 */
[----:B------:R-:W2:Y:S02]  /*4870*/  @!P0 SYNCS.PHASECHK.TRANS64 P0, [R0+URZ], R3 ;  /* 0x00000003000085a7 */ /* 0x000ea400080010ff */
[----:B--2---:R-:W-:Y:S05]  /*4880*/  @P0 BRA `(.L_x_92) ;  /* 0x0000000000200947 */ /* 0x004fea0003800000 */
.L_x_93:
[----:B--2---:R2:W4:Y:S02]  /*4890*/  SYNCS.PHASECHK.TRANS64.TRYWAIT P0, [R0+URZ], R3 ;  /* 0x00000003000075a7 */ /* 0x00452400080011ff */
[----:B----4-:R-:W-:Y:S05]  /*48a0*/  @!P0 NANOSLEEP.SYNCS 0x989680 ;  /* 0x009896800000895d */ /* 0x010fea0003900000 */
[----:B------:R-:W4:Y:S02]  /*48b0*/  @!P0 SYNCS.PHASECHK.TRANS64 P0, [R0+URZ], R3 ;  /* 0x00000003000085a7 */ /* 0x000f2400080010ff */
[----:B----4-:R-:W-:Y:S05]  /*48c0*/  @!P0 BRA `(.L_x_93) ;  /* 0xfffffffc00f08947 */ /* 0x010fea000383ffff */
[----:B------:R-:W-:Y:S05]  /*48d0*/  BRA `(.L_x_92) ;  /* 0x00000000000c7947 */ /* 0x000fea0003800000 */
.L_x_88:
[----:B------:R-:W-:-:S04]  /*48e0*/  UIADD3 UR4, UPT, UPT, UR17, 0x1d0, URZ ;  /* 0x000001d011047890 */ /* 0x000fc8000fffe0ff */
[----:B------:R-:W-:-:S09]  /*48f0*/  UPRMT UR4, UR35, 0x654, UR4 ;  /* 0x0000065423047896 */ /* 0x000fd20008000004 */
[----:B------:R-:W-:Y:S03]  /*4900*/  SYNCS.ARRIVE.TRANS64.RED.A1T0 RZ, [UR4], RZ ;  /* 0x000000ffffff79a7 */ /* 0x000fe60008100404 */
.L_x_92:
[----:B-12---:R-:W-:Y:S01]  /*4910*/  SHF.L.U32 R3, RZ, 0x1f, RZ ;  /* 0x0000001fff037819 */ /* 0x006fe200000006ff */
[----:B------:R-:W-:Y:S01]  /*4920*/  UIADD3 UR4, UPT, UPT, UR17, 0x1d0, URZ ;  /* 0x000001d011047890 */ /* 0x000fe2000fffe0ff */
[----:B------:R-:W-:Y:S02]  /*4930*/  PLOP3.LUT P0, PT, PT, PT, UP1, 0x80, 0x8 ;  /* 0x000000000008781c */ /* 0x000fe40003f0f018 */
[----:B------:R-:W1:Y:S02]  /*4940*/  SYNCS.PHASECHK.TRANS64.TRYWAIT P1, [UR17+0x1d0], R3 ;  /* 0x0001d003ff0075a7 */ /* 0x000e640008021111 */
[----:B-1----:R-:W-:Y:S09]  /*4950*/  @!P1 BRA `(.L_x_94) ;  /* 0x0000006800809947 */ /* 0x002ff20003800000 */
.L_x_209:
[----:B------:R-:W-:Y:S01]  /*4960*/  @!UP1 UPRMT UR4, UR35, 0x654, UR4 ;  /* 0x0000065423049896 */ /* 0x000fe20008000004 */
[----:B------:R-:W-:Y:S01]  /*4970*/  UMOV UR5, 0xffff ;  /* 0x0000ffff00057882 */ /* 0x000fe20000000000 */
[----:B------:R-:W-:-:S07]  /*4980*/  UMOV UR6, 0x1 ;  /* 0x0000000100067882 */ /* 0x000fce0000000000 */
[----:B------:R-:W-:Y:S01]  /*4990*/  @!P0 SYNCS.ARRIVE.TRANS64.RED.A1T0 RZ, [UR4], RZ ;  /* 0x000000ffffff89a7 */ /* 0x000fe20008100404 */
[----:B------:R-:W-:Y:S01]  /*49a0*/  NOP ;  /* 0x0000000000007918 */ /* 0x000fe20000000000 */
[----:B-1----:R-:W1:Y:S01]  /*49b0*/  LDS R0, [UR8+0x14] ;  /* 0x00001408ff007984 */ /* 0x002e620008000800 */
[----:B------:R-:W-:-:S04]  /*49c0*/  ULOP3.LUT UR4, UR32, 0xffff, URZ, 0xc0, !UPT ;  /* 0x0000ffff20047892 */ /* 0x000fc8000f8ec0ff */
[----:B------:R-:W-:-:S04]  /*49d0*/  USHF.R.U32.HI UR4, URZ, 0x5, UR4 ;  /* 0x00000005ff047899 */ /* 0x000fc80008011604 */
[----:B------:R-:W-:Y:S02]  /*49e0*/  USHF.L.U32 UR5, UR5, UR4, URZ ;  /* 0x0000000405057299 */ /* 0x000fe400080006ff */
[----:B------:R-:W-:-:S04]  /*49f0*/  USHF.L.U32 UR4, UR6, UR4, URZ ;  /* 0x0000000406047299 */ /* 0x000fc800080006ff */
[----:B-1----:R-:W-:-:S04]  /*4a00*/  LOP3.LUT R0, R0, UR5, RZ, 0xc0, !PT ;  /* 0x0000000500007c12 */ /* 0x002fc8000f8ec0ff */
[----:B------:R-:W-:-:S13]  /*4a10*/  ISETP.NE.AND P0, PT, R0, UR5, PT ;  /* 0x0000000500007c0c */ /* 0x000fda000bf05270 */
[----:B------:R-:W-:Y:S05]  /*4a20*/  @P0 BRA `(.L_x_95) ;  /* 0x0000000000580947 */ /* 0x000fea0003800000 */
[----:B------:R-:W1:Y:S02]  /*4a30*/  LDS R0, [UR8+0x18] ;  /* 0x00001808ff007984 */ /* 0x000e640008000800 */
[----:B-1----:R-:W-:-:S04]  /*4a40*/  LOP3.LUT R0, R0, UR4, RZ, 0xc0, !PT ;  /* 0x0000000400007c12 */ /* 0x002fc8000f8ec0ff */
[----:B------:R-:W-:-:S13]  /*4a50*/  ISETP.NE.AND P0, PT, R0, UR4, PT ;  /* 0x0000000400007c0c */ /* 0x000fda000bf05270 */
[----:B------:R-:W-:Y:S05]  /*4a60*/  @P0 BRA `(.L_x_96) ;  /* 0x00000000003c0947 */ /* 0x000fea0003800000 */
[----:B------:R-:W1:Y:S01]  /*4a70*/  S2R R2, SR_LANEID ;  /* 0x0000000000027919 */ /* 0x000e620000000000 */
[----:B------:R-:W-:Y:S01]  /*4a80*/  ULOP3.LUT UR5, URZ, UR5, URZ, 0x33, !UPT ;  /* 0x00000005ff057292 */ /* 0x000fe2000f8e33ff */
[----:B------:R-:W-:Y:S01]  /*4a90*/  LOP3.LUT R4, RZ, UR4, RZ, 0x33, !PT ;  /* 0x00000004ff047c12 */ /* 0x000fe2000f8e33ff */
[----:B------:R-:W-:Y:S02]  /*4aa0*/  VOTEU.ANY UR4, UPT, PT ;  /* 0x0000000000047886 */ /* 0x000fe400038e0100 */
[----:B------:R-:W-:Y:S01]  /*4ab0*/  UFLO.U32 UR4, UR4 ;  /* 0x00000004000472bd */ /* 0x000fe200080e0000 */
[----:B------:R-:W2:Y:S01]  /*4ac0*/  REDUX UR6, R4 ;  /* 0x00000000040673c4 */ /* 0x000ea20000000000 */
[----:B------:R-:W-:-:S06]  /*4ad0*/  IMAD.U32 R0, RZ, RZ, UR5 ;  /* 0x00000005ff007e24 */ /* 0x000fcc000f8e00ff */
[----:B------:R4:W-:Y:S01]  /*4ae0*/  UTCATOMSWS.AND URZ, UR5 ;  /* 0x0000000500ff79e3 */ /* 0x0009e20008000000 */
[----:B------:R-:W3:Y:S01]  /*4af0*/  REDUX UR7, R0 ;  /* 0x00000000000773c4 */ /* 0x000ee20000000000 */
[----:B-1----:R-:W-:Y:S01]  /*4b00*/  ISETP.EQ.U32.AND P0, PT, R2, UR4, PT ;  /* 0x0000000402007c0c */ /* 0x002fe2000bf02070 */
[----:B--2---:R-:W-:Y:S01]  /*4b10*/  IMAD.U32 R2, RZ, RZ, UR6 ;  /* 0x00000006ff027e24 */ /* 0x004fe2000f8e00ff */
[----:B---3--:R-:W-:-:S11]  /*4b20*/  MOV R3, UR7 ;  /* 0x0000000700037c02 */ /* 0x008fd60008000f00 */
[----:B------:R4:W-:Y:S04]  /*4b30*/  @P0 ATOMS.AND RZ, [UR8+0x14], R3 ;  /* 0x00001403ffff098c */ /* 0x0009e8000a800008 */
[----:B------:R4:W-:Y:S01]  /*4b40*/  @P0 ATOMS.AND RZ, [UR8+0x18], R2 ;  /* 0x00001802ffff098c */ /* 0x0009e2000a800008 */
[----:B------:R-:W-:Y:S05]  /*4b50*/  BRA `(.L_x_97) ;  /* 0x0000000000147947 */ /* 0x000fea0003800000 */
.L_x_96:
[----:B------:R-:W-:Y:S02]  /*4b60*/  MOV R2, 0x4b80 ;  /* 0x00004b8000027802 */ /* 0x000fe40000000f00 */
[----:B---3-5:R-:W-:Y:S05]  /*4b70*/  CALL.REL.NOINC `($__internal_0_$__cuda_sm10x_tcgen05_guardrail_trap_col_being_dealloced_not_returned_by_alloc) ;  /* 0x0000006c005c7944 */ /* 0x028fea0003c00000 */
[----:B------:R-:W-:Y:S05]  /*4b80*/  BRA `(.L_x_97) ;  /* 0x0000000000087947 */ /* 0x000fea0003800000 */
.L_x_95:
[----:B------:R-:W-:Y:S02]  /*4b90*/  MOV R2, 0x4bb0 ;  /* 0x00004bb000027802 */ /* 0x000fe40000000f00 */
[----:B---3-5:R-:W-:Y:S05]  /*4ba0*/  CALL.REL.NOINC `($__internal_2_$__cuda_sm10x_tcgen05_guardrail_trap_unallocated_columns_being_dealloced) ;  /* 0x0000006c00687944 */ /* 0x028fea0003c00000 */
.L_x_97:
[----:B------:R-:W-:Y:S01]  /*4bb0*/  NOP ;  /* 0x0000000000007918 */ /* 0x000fe20000000000 */
[----:B----4-:R-:W-:Y:S05]  /*4bc0*/  EXIT ;  /* 0x000000000000794d */ /* 0x010fea0003800000 */
.L_x_68:
[----:B------:R-:W-:-:S09]  /*4bd0*/  UISETP.NE.OR UP0, UPT, UR20, 0x3, !UP4 ;  /* 0x000000031400788c */ /* 0x000fd2000e705670 */
[----:B------:R-:W-:Y:S05]  /*4be0*/  BRA.U UP0, `(.L_x_98) ;  /* 0x0000001100e87547 */ /* 0x000fea000b800000 */
[----:B------:R-:W2:Y:S01]  /*4bf0*/  LDCU.64 UR4, c[0x0][0x888] ;  /* 0x00011100ff0477ac */ /* 0x000ea20008000a00 */
[----:B------:R-:W3:Y:S01]  /*4c00*/  LDC.64 R12, c[0x0][0x348] ;  /* 0x0000d200ff0c7b82 */ /* 0x000ee20000000a00 */
[----:B------:R-:W-:Y:S02]  /*4c10*/  HFMA2 R9, -RZ, RZ, 0, 0 ;  /* 0x00000000ff097431 */ /* 0x000fe400000001ff */
[----:B------:R-:W-:Y:S01]  /*4c20*/  IMAD.MOV.U32 R11, RZ, RZ, 0x1 ;  /* 0x00000001ff0b7424 */ /* 0x000fe200078e00ff */
[----:B------:R-:W4:Y:S01]  /*4c30*/  LDCU UR38, c[0x0][0x370] ;  /* 0x00006e00ff2677ac */ /* 0x000f220008000800 */
[----:B------:R-:W-:Y:S01]  /*4c40*/  IMAD.MOV.U32 R10, RZ, RZ, RZ ;  /* 0x000000ffff0a7224 */ /* 0x000fe200078e00ff */
[----:B------:R-:W-:Y:S01]  /*4c50*/  MOV R3, 0x1000 ;  /* 0x0000100000037802 */ /* 0x000fe20000000f00 */
[----:B------:R-:W4:Y:S01]  /*4c60*/  LDCU.128 UR48, c[0x0][0xb10] ;  /* 0x00016200ff3077ac */ /* 0x000f220008000c00 */
[----:B------:R-:W1:Y:S01]  /*4c70*/  LDCU UR37, c[0x0][0x374] ;  /* 0x00006e80ff2577ac */ /* 0x000e620008000800 */
[----:B------:R-:W1:Y:S01]  /*4c80*/  LDCU.64 UR30, c[0x0][0x890] ;  /* 0x00011200ff1e77ac */ /* 0x000e620008000a00 */
[----:B--2---:R-:W-:Y:S01]  /*4c90*/  UISETP.NE.U32.AND UP0, UPT, UR4, URZ, UPT ;  /* 0x000000ff0400728c */ /* 0x004fe2000bf05070 */
[----:B------:R-:W2:Y:S01]  /*4ca0*/  LDCU UR15, c[0x0][0xb0c] ;  /* 0x00016180ff0f77ac */ /* 0x000ea20008000800 */
[----:B------:R-:W3:Y:S01]  /*4cb0*/  LDCU UR57, c[0x0][0xb20] ;  /* 0x00016400ff3977ac */ /* 0x000ee20008000800 */
[----:B------:R-:W3:Y:S01]  /*4cc0*/  LDCU UR4, c[0x0][0xb30] ;  /* 0x00016600ff0477ac */ /* 0x000ee20008000800 */
[----:B------:R-:W-:Y:S01]  /*4cd0*/  UMOV UR21, 0x400 ;  /* 0x0000040000157882 */ /* 0x000fe20000000000 */
[----:B----4-:R-:W-:-:S02]  /*4ce0*/  UIMAD.WIDE.U32 UR54, UR38, UR48, URZ ;  /* 0x00000030263672a5 */ /* 0x010fc4000f8e00ff */
[----:B-1----:R-:W-:Y:S02]  /*4cf0*/  UIMAD.WIDE.U32 UR6, UR37, UR51, URZ ;  /* 0x00000033250672a5 */ /* 0x002fe4000f8e00ff */
[----:B------:R-:W-:Y:S02]  /*4d00*/  ULEA UR21, UR58, UR21, 0x18 ;  /* 0x000000153a157291 */ /* 0x000fe4000f8ec0ff */
[----:B------:R-:W-:Y:S02]  /*4d10*/  UISETP.NE.AND.EX UP6, UPT, UR5, URZ, UPT, UP0 ;  /* 0x000000ff0500728c */ /* 0x000fe4000bfc5300 */
[----:B------:R-:W-:Y:S02]  /*4d20*/  UISETP.NE.AND UP0, UPT, UR45, 0x1, UPT ;  /* 0x000000012d00788c */ /* 0x000fe4000bf05270 */
[----:B------:R-:W-:Y:S02]  /*4d30*/  UISETP.NE.U32.AND UP0, UPT, UR30, URZ, UPT ;  /* 0x000000ff1e00728c */ /* 0x000fe4000bf05070 */
[----:B------:R-:W-:-:S02]  /*4d40*/  UIADD3 UR39, UPT, UPT, UR21, 0x118, URZ ;  /* 0x0000011815277890 */ /* 0x000fc4000fffe0ff */
[----:B------:R-:W-:Y:S02]  /*4d50*/  UIADD3 UR41, UPT, UPT, UR21, 0x100, URZ ;  /* 0x0000010015297890 */ /* 0x000fe4000fffe0ff */
[----:B------:R-:W-:Y:S02]  /*4d60*/  UIADD3 UR33, UPT, UPT, UR21, 0x108, URZ ;  /* 0x0000010815217890 */ /* 0x000fe4000fffe0ff */
[----:B------:R-:W-:Y:S01]  /*4d70*/  UIADD3 UR25, UPT, UPT, UR21, 0x110, URZ ;  /* 0x0000011015197890 */ /* 0x000fe2000fffe0ff */
[----:B------:R-:W-:Y:S01]  /*4d80*/  UMOV UR54, UR55 ;  /* 0x0000003700367c82 */ /* 0x000fe20008000000 */
[----:B------:R-:W-:Y:S01]  /*4d90*/  UMOV UR53, UR7 ;  /* 0x0000000700357c82 */ /* 0x000fe20008000000 */
[----:B------:R-:W-:Y:S02]  /*4da0*/  UISETP.GE.AND UP2, UPT, UR45, 0x1, UPT ;  /* 0x000000012d00788c */ /* 0x000fe4000bf46270 */
[----:B------:R-:W-:Y:S02]  /*4db0*/  UISETP.NE.AND.EX UP5, UPT, UR31, URZ, UPT, UP0 ;  /* 0x000000ff1f00728c */ /* 0x000fe4000bfa5300 */
[----:B------:R-:W-:Y:S01]  /*4dc0*/  UPLOP3.LUT UP3, UPT, UPT, UPT, UPT, 0x40, 0x4 ;  /* 0x000000000004789c */ /* 0x000fe20003f6e870 */
[----:B------:R-:W1:Y:S01]  /*4dd0*/  LDCU.64 UR22, c[0x0][0xb28] ;  /* 0x00016500ff1677ac */ /* 0x000e620008000a00 */
[----:B--2---:R-:W-:-:S02]  /*4de0*/  UISETP.NE.AND UP2, UPT, UR15, 0x1, UPT ;  /* 0x000000010f00788c */ /* 0x004fc4000bf45270 */
[----:B------:R-:W-:Y:S02]  /*4df0*/  UPRMT UR39, UR58, 0x654, UR39 ;  /* 0x000006543a277896 */ /* 0x000fe40008000027 */
[----:B------:R-:W-:Y:S02]  /*4e00*/  UPRMT UR52, UR58, 0x654, UR41 ;  /* 0x000006543a347896 */ /* 0x000fe40008000029 */
[----:B------:R-:W-:Y:S02]  /*4e10*/  UPRMT UR47, UR58, 0x654, UR33 ;  /* 0x000006543a2f7896 */ /* 0x000fe40008000021 */
[----:B------:R-:W-:Y:S02]  /*4e20*/  UPRMT UR46, UR58, 0x654, UR25 ;  /* 0x000006543a2e7896 */ /* 0x000fe40008000019 */
[----:B------:R-:W-:Y:S02]  /*4e30*/  USHF.R.U32.HI UR54, URZ, UR49, UR54 ;  /* 0x00000031ff367299 */ /* 0x000fe40008011636 */
[----:B---3--:R-:W-:-:S02]  /*4e40*/  USHF.R.U32.HI UR53, URZ, UR57, UR53 ;  /* 0x00000039ff357299 */ /* 0x008fc40008011635 */
[----:B------:R-:W-:Y:S02]  /*4e50*/  UISETP.NE.AND UP0, UPT, UR50, 0x1, UPT ;  /* 0x000000013200788c */ /* 0x000fe4000bf05270 */
[----:B------:R-:W-:-:S11]  /*4e60*/  UISETP.NE.AND UP4, UPT, UR4, 0x1, UPT ;  /* 0x000000010400788c */ /* 0x000fd6000bf85270 */
.L_x_109:
[C---:B------:R-:W-:Y:S02]  /*4e70*/  LEA R8, R10.reuse, UR21, 0x3 ;  /* 0x000000150a087c11 */ /* 0x040fe4000f8e18ff */
[----:B------:R-:W-:Y:S02]  /*4e80*/  SHF.L.U32 R5, R9, 0x1f, RZ ;  /* 0x0000001f09057819 */ /* 0x000fe400000006ff */
[----:B------:R-:W-:Y:S02]  /*4e90*/  LEA R6, R10, UR21, 0x4 ;  /* 0x000000150a067c11 */ /* 0x000fe4000f8e20ff */
[----:B--2---:R-:W2:Y:S02]  /*4ea0*/  SYNCS.PHASECHK.TRANS64.TRYWAIT P0, [R8+URZ+0x150], R5 ;  /* 0x00015005080075a7 */ /* 0x004ea400080011ff */
[----:B--2---:R-:W-:Y:S05]  /*4eb0*/  @!P0 BRA `(.L_x_99) ;  /* 0x0000006400408947 */ /* 0x004fea0003800000 */
.L_x_210:
[----:B--2---:R-:W2:Y:S01]  /*4ec0*/  LDS.128 R4, [R6+0x1e0] ;  /* 0x0001e00006047984 */ /* 0x004ea20000000c00 */
[----:B------:R-:W-:Y:S01]  /*4ed0*/  UISETP.GE.AND UP0, UPT, UR45, 0x1, UPT ;  /* 0x000000012d00788c */ /* 0x000fe2000bf06270 */
[----:B------:R-:W-:Y:S01]  /*4ee0*/  @!PT LDS RZ, [RZ] ;  /* 0x00000000fffff984 */ /* 0x000fe20000000800 */
[----:B------:R-:W-:Y:S01]  /*4ef0*/  @!PT LDS RZ, [RZ] ;  /* 0x00000000fffff984 */ /* 0x000fe20000000800 */
[----:B------:R-:W-:Y:S01]  /*4f00*/  @!PT LDS RZ, [RZ] ;  /* 0x00000000fffff984 */ /* 0x000fe20000000800 */
[----:B------:R-:W-:Y:S01]  /*4f10*/  @!PT LDS RZ, [RZ] ;  /* 0x00000000fffff984 */ /* 0x000fe20000000800 */
[----:B------:R3:W-:Y:S06]  /*4f20*/  MEMBAR.ALL.CTA ;  /* 0x0000000000007992 */ /* 0x0007ec0000008000 */
[----:B---3--:R-:W3:Y:S01]  /*4f30*/  FENCE.VIEW.ASYNC.S ;  /* 0x00000000000073c6 */ /* 0x008ee20000000000 */
[----:B--2---:R-:W-:Y:S11]  /*4f40*/  LOP3.LUT P0, RZ, R6, 0x1, RZ, 0xc0, !PT ;  /* 0x0000000106ff7812 */ /* 0x004ff6000780c0ff */
[----:B------:R-:W-:Y:S02]  /*4f50*/  @!UPT UIADD3 URZ, UPT, UPT, URZ, URZ, URZ ;  /* 0x000000fffffff290 */ /* 0x000fe4000fffe0ff */
[----:B---3--:R-:W-:Y:S01]  /*4f60*/  VOTEU.ANY UP2, P0 ;  /* 0x0000000000ff7886 */ /* 0x008fe20000040100 */
[----:B------:R-:W-:Y:S11]  /*4f70*/  PLOP3.LUT P0, PT, PT, PT, UP2, 0x80, 0x8 ;  /* 0x000000000008781c */ /* 0x000ff60003f0f028 */
[----:B------:R-:W-:Y:S02]  /*4f80*/  @!UPT UIADD3 URZ, UPT, UPT, URZ, URZ, URZ ;  /* 0x000000fffffff290 */ /* 0x000fe4000fffe0ff */
[----:B------:R-:W-:Y:S02]  /*4f90*/  @P0 SHF.R.U32.HI R0, RZ, 0x10, R5 ;  /* 0x00000010ff000819 */ /* 0x000fe40000011605 */
[----:B------:R-:W-:Y:S02]  /*4fa0*/  @P0 MOV R2, R4 ;  /* 0x0000000400020202 */ /* 0x000fe40000000f00 */
[----:B------:R-:W-:Y:S01]  /*4fb0*/  @P0 R2UR UR4, R0 ;  /* 0x00000000000402ca */ /* 0x000fe200000e0000 */
[----:B------:R-:W-:Y:S01]  /*4fc0*/  VIADD R0, R8, 0x160 ;  /* 0x0000016008007836 */ /* 0x000fe20000000000 */
[----:B------:R-:W-:Y:S02]  /*4fd0*/  @P0 LOP3.LUT R4, R5, 0xffff, RZ, 0xc0, !PT ;  /* 0x0000ffff05040812 */ /* 0x000fe400078ec0ff */
[----:B------:R-:W-:Y:S02]  /*4fe0*/  @P0 R2UR UR6, R2 ;  /* 0x00000000020602ca */ /* 0x000fe400000e0000 */
[----:B------:R-:W-:Y:S02]  /*4ff0*/  PRMT R0, RZ, 0x654, R0 ;  /* 0x00000654ff007816 */ /* 0x000fe40000000000 */
[----:B------:R-:W-:Y:S02]  /*5000*/  @P0 R2UR UR5, R4 ;  /* 0x00000000040502ca */ /* 0x000fe400000e0000 */
[----:B------:R2:W-:Y:S03]  /*5010*/  SYNCS.ARRIVE.TRANS64.RED.A1T0 RZ, [R0+URZ], RZ ;  /* 0x000000ff00ff79a7 */ /* 0x0005e600081004ff */
[----:B------:R-:W-:Y:S04]  /*5020*/  @UP2 UMOV UR29, UR4 ;  /* 0x00000004001d2c82 */ /* 0x000fe80008000000 */
[----:B------:R-:W-:Y:S04]  /*5030*/  @UP2 UMOV UR14, UR6 ;  /* 0x00000006000e2c82 */ /* 0x000fe80008000000 */
[----:B------:R-:W-:Y:S01]  /*5040*/  @UP2 UMOV UR13, UR5 ;  /* 0x00000005000d2c82 */ /* 0x000fe20008000000 */
[----:B------:R-:W-:Y:S05]  /*5050*/  BRA.U !UP0, `(.L_x_100) ;  /* 0x0000000108c07547 */ /* 0x000fea000b800000 */
[----:B------:R-:W-:Y:S02]  /*5060*/  UIMAD.WIDE.U32 UR16, UR13, UR51, URZ ;  /* 0x000000330d1072a5 */ /* 0x000fe4000f8e00ff */
[----:B------:R-:W-:Y:S02]  /*5070*/  UP2UR UR20, UPR, URZ, 0x4 ;  /* 0x00000004ff147883 */ /* 0x000fe40008000000 */
[----:B------:R-:W-:Y:S02]  /*5080*/  UISETP.NE.AND UP2, UPT, UR50, 0x1, UPT ;  /* 0x000000013200788c */ /* 0x000fe4000bf45270 */
[----:B------:R-:W-:Y:S02]  /*5090*/  UIMAD.WIDE.U32 UR18, UR14, UR48, URZ ;  /* 0x000000300e1272a5 */ /* 0x000fe4000f8e00ff */
[----:B------:R-:W-:Y:S02]  /*50a0*/  USEL UR4, UR37, UR53, !UP2 ;  /* 0x0000003525047287 */ /* 0x000fe4000d000000 */
[----:B------:R-:W-:Y:S02]  /*50b0*/  UISETP.NE.AND UP0, UPT, UR15, 0x1, UPT ;  /* 0x000000010f00788c */ /* 0x000fe4000bf05270 */
[----:B------:R-:W-:Y:S02]  /*50c0*/  UP2UR UR24, UPR, URZ, 0x2 ;  /* 0x00000002ff187883 */ /* 0x000fe40008000000 */
[----:B------:R-:W-:Y:S02]  /*50d0*/  UISETP.NE.AND UP1, UPT, UR45, 0x1, UPT ;  /* 0x000000012d00788c */ /* 0x000fe4000bf25270 */
[----:B-1----:R-:W-:Y:S02]  /*50e0*/  UIMAD.WIDE.U32 UR8, UR4, UR22, URZ ;  /* 0x00000016040872a5 */ /* 0x002fe4000f8e00ff */
[----:B------:R-:W-:Y:S01]  /*50f0*/  USEL UR7, UR38, UR54, !UP0 ;  /* 0x0000003626077287 */ /* 0x000fe2000c000000 */
[----:B------:R-:W-:Y:S02]  /*5100*/  UMOV UR5, UR17 ;  /* 0x0000001100057c82 */ /* 0x000fe40008000000 */
[----:B------:R-:W-:Y:S02]  /*5110*/  USHF.R.U32.HI UR6, URZ, UR57, UR5 ;  /* 0x00000039ff067299 */ /* 0x000fe40008011605 */
[----:B------:R-:W-:Y:S02]  /*5120*/  UIMAD.WIDE.U32 UR10, UR7, UR22, URZ ;  /* 0x00000016070a72a5 */ /* 0x000fe4000f8e00ff */
[----:B------:R-:W-:Y:S02]  /*5130*/  USEL UR6, UR13, UR6, !UP2 ;  /* 0x000000060d067287 */ /* 0x000fe4000d000000 */
[----:B------:R-:W-:Y:S01]  /*5140*/  UISETP.NE.AND UP2, UPT, UR20, URZ, UPT ;  /* 0x000000ff1400728c */ /* 0x000fe2000bf45270 */
[----:B------:R-:W-:Y:S02]  /*5150*/  UMOV UR5, UR19 ;  /* 0x0000001300057c82 */ /* 0x000fe40008000000 */
[----:B------:R-:W-:Y:S03]  /*5160*/  USHF.R.U32.HI UR12, URZ, UR49, UR5 ;  /* 0x00000031ff0c7299 */ /* 0x000fe60008011605 */
[----:B------:R-:W-:Y:S02]  /*5170*/  UMOV UR5, UR9 ;  /* 0x0000000900057c82 */ /* 0x000fe40008000000 */
[----:B------:R-:W-:Y:S03]  /*5180*/  @UP1 USHF.R.U32.HI UR4, URZ, UR23, UR5 ;  /* 0x00000017ff041299 */ /* 0x000fe60008011605 */
[----:B------:R-:W-:Y:S01]  /*5190*/  UMOV UR5, UR11 ;  /* 0x0000000b00057c82 */ /* 0x000fe20008000000 */
[----:B------:R-:W-:Y:S02]  /*51a0*/  UIMAD UR4, UR45, UR4, URZ ;  /* 0x000000042d0472a4 */ /* 0x000fe4000f8e02ff */
[----:B------:R-:W-:Y:S02]  /*51b0*/  @UP1 USHF.R.U32.HI UR7, URZ, UR23, UR5 ;  /* 0x00000017ff071299 */ /* 0x000fe40008011605 */
[----:B------:R-:W-:Y:S02]  /*51c0*/  USEL UR5, UR14, UR12, !UP0 ;  /* 0x0000000c0e057287 */ /* 0x000fe4000c000000 */
[----:B------:R-:W-:Y:S02]  /*51d0*/  UIMAD.WIDE.U32 UR10, UR6, UR22, URZ ;  /* 0x00000016060a72a5 */ /* 0x000fe4000f8e00ff */
[----:B------:R-:W-:Y:S02]  /*51e0*/  UIMAD UR8, UR45, UR7, URZ ;  /* 0x000000072d0872a4 */ /* 0x000fe4000f8e02ff */
[----:B------:R-:W-:Y:S03]  /*51f0*/  UISETP.GE.AND UP0, UPT, UR6, UR4, UPT ;  /* 0x000000040600728c */ /* 0x000fe6000bf06270 */
[----:B------:R-:W-:Y:S01]  /*5200*/  UMOV UR4, UR11 ;  /* 0x0000000b00047c82 */ /* 0x000fe20008000000 */
[----:B------:R-:W-:Y:S02]  /*5210*/  UISETP.GE.OR UP0, UPT, UR5, UR8, UP0 ;  /* 0x000000080500728c */ /* 0x000fe40008706670 */
[----:B------:R-:W-:Y:S02]  /*5220*/  USHF.R.U32.HI UR4, URZ, UR23, UR4 ;  /* 0x00000017ff047299 */ /* 0x000fe40008011604 */
[----:B------:R-:W-:Y:S02]  /*5230*/  UIMAD.WIDE.U32 UR8, UR5, UR22, URZ ;  /* 0x00000016050872a5 */ /* 0x000fe4000f8e00ff */
[----:B------:R-:W-:Y:S04]  /*5240*/  USEL UR10, UR6, UR4, !UP1 ;  /* 0x00000004060a7287 */ /* 0x000fe8000c800000 */
[----:B------:R-:W-:Y:S01]  /*5250*/  UIADD3 UR11, UPT, UPT, -UR10, URZ, URZ ;  /* 0x000000ff0a0b7290 */ /* 0x000fe2000fffe1ff */
[----:B------:R-:W-:Y:S02]  /*5260*/  @!UP0 UMOV UR4, UR9 ;  /* 0x0000000900048c82 */ /* 0x000fe40008000000 */
[----:B------:R-:W-:Y:S02]  /*5270*/  @!UP0 USHF.R.U32.HI UR4, URZ, UR23, UR4 ;  /* 0x00000017ff048299 */ /* 0x000fe40008011604 */
[----:B------:R-:W-:Y:S02]  /*5280*/  UIMAD UR8, UR45, UR11, UR6 ;  /* 0x0000000b2d0872a4 */ /* 0x000fe4000f8e0206 */
[----:B------:R-:W-:Y:S02]  /*5290*/  @!UP0 USEL UR4, UR5, UR4, !UP1 ;  /* 0x0000000405048287 */ /* 0x000fe4000c800000 */
[----:B------:R-:W-:Y:S02]  /*52a0*/  UISETP.NE.AND UP1, UPT, UR24, URZ, UPT ;  /* 0x000000ff1800728c */ /* 0x000fe4000bf25270 */
[----:B------:R-:W-:Y:S02]  /*52b0*/  @!UP0 UIMAD UR7, UR7, UR8, UR4 ;  /* 0x00000008070782a4 */ /* 0x000fe4000f8e0204 */
[----:B------:R-:W-:Y:S02]  /*52c0*/  @!UP0 UIADD3 UR9, UPT, UPT, UR10, -UR4, URZ ;  /* 0x800000040a098290 */ /* 0x000fe4000fffe0ff */
[----:B------:R-:W-:Y:S02]  /*52d0*/  UIADD3 UR8, UPT, UPT, -UR6, URZ, URZ ;  /* 0x000000ff06087290 */ /* 0x000fe4000fffe1ff */
[----:B------:R-:W-:Y:S02]  /*52e0*/  UIADD3 UR4, UPT, UPT, -UR5, URZ, URZ ;  /* 0x000000ff05047290 */ /* 0x000fe4000fffe1ff */
[----:B------:R-:W-:Y:S03]  /*52f0*/  @!UP0 UIMAD UR6, UR9, UR45, UR5 ;  /* 0x0000002d090682a4 */ /* 0x000fe6000f8e0205 */
[----:B------:R-:W-:Y:S01]  /*5300*/  @!UP0 UMOV UR5, UR7 ;  /* 0x0000000700058c82 */ /* 0x000fe20008000000 */
[----:B------:R-:W-:Y:S02]  /*5310*/  UIMAD UR7, UR15, UR4, UR14 ;  /* 0x000000040f0772a4 */ /* 0x000fe4000f8e020e */
[----:B------:R-:W-:Y:S02]  /*5320*/  UIMAD UR4, UR50, UR8, UR13 ;  /* 0x00000008320472a4 */ /* 0x000fe4000f8e020d */
[----:B------:R-:W-:Y:S02]  /*5330*/  UIMAD UR14, UR5, UR15, UR7 ;  /* 0x0000000f050e72a4 */ /* 0x000fe4000f8e0207 */
[----:B------:R-:W-:Y:S11]  /*5340*/  UIMAD UR13, UR6, UR50, UR4 ;  /* 0x00000032060d72a4 */ /* 0x000ff6000f8e0204 */
[----:B------:R-:W-:Y:S01]  /*5350*/  @!UPT UIADD3 URZ, UPT, UPT, URZ, URZ, URZ ;  /* 0x000000fffffff290 */ /* 0x000fe2000fffe0ff */
.L_x_100:
[----:B------:R-:W3:Y:S01]  /*5360*/  @!UP4 LDCU.128 UR8, c[0x0][0xb10] ;  /* 0x00016200ff08c7ac */ /* 0x000ee20008000c00 */
[----:B------:R-:W-:Y:S02]  /*5370*/  ISETP.NE.U32.AND P0, PT, RZ, UR30, PT ;  /* 0x0000001eff007c0c */ /* 0x000fe4000bf05070 */
[----:B------:R-:W-:Y:S02]  /*5380*/  SHF.L.U32 R4, R11, 0x1f, RZ ;  /* 0x0000001f0b047819 */ /* 0x000fe400000006ff */
[----:B------:R-:W-:Y:S01]  /*5390*/  ISETP.NE.AND.EX P0, PT, RZ, UR31, PT, P0 ;  /* 0x0000001fff007c0c */ /* 0x000fe2000bf05300 */
[----:B------:R-:W4:Y:S01]  /*53a0*/  @!UP4 LDCU UR5, c[0x0][0xb0c] ;  /* 0x00016180ff05c7ac */ /* 0x000f220008000800 */
[----:B------:R-:W-:Y:S02]  /*53b0*/  USHF.L.U32 UR42, UR34, 0x8, URZ ;  /* 0x00000008222a7899 */ /* 0x000fe400080006ff */
[----:B------:R-:W-:Y:S02]  /*53c0*/  USHF.L.U32 UR43, UR32, 0x6, URZ ;  /* 0x00000006202b7899 */ /* 0x000fe400080006ff */
[----:B---3--:R-:W-:Y:S07]  /*53d0*/  UIMAD.WIDE.U32 UR6, UR14, UR8, URZ ;  /* 0x000000080e0672a5 */ /* 0x008fee000f8e00ff */
[----:B------:R-:W-:Y:S01]  /*53e0*/  @!UP4 UMOV UR4, UR7 ;  /* 0x000000070004cc82 */ /* 0x000fe20008000000 */
[----:B----4-:R-:W-:Y:S02]  /*53f0*/  @!UP4 UISETP.NE.AND UP0, UPT, UR5, 0x1, UPT ;  /* 0x000000010500c88c */ /* 0x010fe4000bf05270 */
[----:B------:R-:W-:Y:S02]  /*5400*/  @!UP4 USHF.R.U32.HI UR4, URZ, UR9, UR4 ;  /* 0x00000009ff04c299 */ /* 0x000fe40008011604 */
[----:B------:R-:W-:Y:S02]  /*5410*/  UIMAD.WIDE.U32 UR6, UR13, UR11, URZ ;  /* 0x0000000b0d0672a5 */ /* 0x000fe4000f8e00ff */
[----:B------:R-:W-:Y:S02]  /*5420*/  @!UP4 USEL UR8, UR14, UR4, !UP0 ;  /* 0x000000040e08c287 */ /* 0x000fe4000c000000 */
[----:B------:R-:W-:Y:S03]  /*5430*/  @!UP4 UISETP.NE.AND UP0, UPT, UR10, 0x1, UPT ;  /* 0x000000010a00c88c */ /* 0x000fe6000bf05270 */
[----:B------:R-:W-:Y:S02]  /*5440*/  @!UP4 UMOV UR6, UR7 ;  /* 0x000000070006cc82 */ /* 0x000fe40008000000 */
[----:B------:R-:W3:Y:S02]  /*5450*/  @!UP4 LDCU UR4, c[0x0][0xb20] ;  /* 0x00016400ff04c7ac */ /* 0x000ee40008000800 */
[----:B---3--:R-:W-:Y:S04]  /*5460*/  @!UP4 USHF.R.U32.HI UR6, URZ, UR4, UR6 ;  /* 0x00000004ff06c299 */ /* 0x008fe80008011606 */
[----:B------:R-:W-:Y:S04]  /*5470*/  @!UP4 USEL UR6, UR13, UR6, !UP0 ;  /* 0x000000060d06c287 */ /* 0x000fe8000c000000 */
[----:B------:R-:W-:Y:S02]  /*5480*/  @!UP4 UIADD3 UR4, UPT, UPT, -UR8, UR6, URZ ;  /* 0x000000060804c290 */ /* 0x000fe4000fffe1ff */
[----:B------:R-:W-:Y:S02]  /*5490*/  @!UP4 UIADD3 UR6, UPT, UPT, UR8, -UR6, URZ ;  /* 0x800000060806c290 */ /* 0x000fe4000fffe0ff */
[----:B------:R-:W-:Y:S02]  /*54a0*/  @!UP4 UIMAD UR14, UR4, UR5, UR14 ;  /* 0x00000005040ec2a4 */ /* 0x000fe4000f8e020e */
[----:B------:R-:W-:Y:S01]  /*54b0*/  @!UP4 UIMAD UR13, UR6, UR10, UR13 ;  /* 0x0000000a060dc2a4 */ /* 0x000fe2000f8e020d */
[----:B------:R-:W-:Y:S11]  /*54c0*/  BRA.U UP3, `(.L_x_101) ;  /* 0x0000000103107547 */ /* 0x000ff6000b800000 */
[----:B--2---:R-:W-:Y:S04]  /*54d0*/  MOV R0, UR56 ;  /* 0x0000003800007c02 */ /* 0x004fe80008000f00 */
[----:B------:R-:W-:Y:S04]  /*54e0*/  SHF.L.U32 R5, R0, 0x1f, RZ ;  /* 0x0000001f00057819 */ /* 0x000fe800000006ff */
[----:B------:R-:W2:Y:S02]  /*54f0*/  SYNCS.PHASECHK.TRANS64.TRYWAIT P1, [UR21+0x148], R5 ;  /* 0x00014805ff0075a7 */ /* 0x000ea40008021115 */
[----:B--2---:R-:W-:Y:S05]  /*5500*/  @!P1 BRA `(.L_x_102) ;  /* 0x0000005c00c09947 */ /* 0x004fea0003800000 */
.L_x_101:
[----:B------:R-:W-:Y:S05]  /*5510*/  BRA.U !UP5, `(.L_x_103) ;  /* 0x000000010d387547 */ /* 0x000fea000b800000 */
[----:B------:R-:W-:Y:S01]  /*5520*/  UPLOP3.LUT UP1, UPT, UPT, UPT, UP6, 0x80, 0x8 ;  /* 0x000000000008789c */ /* 0x000fe20003f2f060 */
[----:B--2---:R-:W-:Y:S01]  /*5530*/  HFMA2 R0, -RZ, RZ, 0, 5.9604644775390625e-08 ;  /* 0x00000001ff007431 */ /* 0x004fe200000001ff */
[----:B------:R-:W2:Y:S01]  /*5540*/  LDCU.64 UR8, c[0x0][0x358] ;  /* 0x00006b00ff0877ac */ /* 0x000ea20008000a00 */
[----:B------:R-:W-:Y:S03]  /*5550*/  IMAD.MOV.U32 R86, RZ, RZ, 0x1 ;  /* 0x00000001ff567424 */ /* 0x000fe600078e00ff */
[----:B------:R-:W-:Y:S05]  /*5560*/  PLOP3.LUT P1, PT, PT, PT, UP1, 0x80, 0x8 ;  /* 0x000000000008781c */ /* 0x000fea0003f2f018 */
[----:B------:R-:W3:Y:S01]  /*5570*/  @UP1 LDCU.64 UR4, c[0x0][0x888] ;  /* 0x00011100ff0417ac */ /* 0x000ee20008000a00 */
[----:B------:R-:W-:Y:S07]  /*5580*/  @UP1 UIMAD UR6, UR36, UR30, URZ ;  /* 0x0000001e240612a4 */ /* 0x000fee000f8e02ff */
[----:B------:R-:W-:Y:S01]  /*5590*/  @!P1 PRMT R86, R0, 0x7610, R86 ;  /* 0x0000761000569816 */ /* 0x000fe20000000056 */
[----:B---3--:R-:W-:Y:S06]  /*55a0*/  @UP1 UIMAD.WIDE UR4, UR6, 0x4, UR4 ;  /* 0x00000004060418a5 */ /* 0x008fec000f8e0204 */
[----:B------:R-:W-:Y:S01]  /*55b0*/  IMAD.U32 R6, RZ, RZ, UR4 ;  /* 0x00000004ff067e24 */ /* 0x000fe2000f8e00ff */
[----:B------:R-:W-:Y:S04]  /*55c0*/  MOV R7, UR5 ;  /* 0x0000000500077c02 */ /* 0x000fe80008000f00 */
[----:B------:R-:W3:Y:S01]  /*55d0*/  @!UP1 LDCU UR4, c[0x0][0x880] ;  /* 0x00011000ff0497ac */ /* 0x000ee20008000800 */
[----:B--2--5:R4:W5:Y:S02]  /*55e0*/  @P1 LDG.E R41, desc[UR8][R6.64] ;  /* 0x0000000806291981 */ /* 0x024964000c1e1900 */
[----:B---34-:R-:W-:Y:S07]  /*55f0*/  @!P1 IMAD.U32 R41, RZ, RZ, UR4 ;  /* 0x00000004ff299e24 */ /* 0x018fee000f8e00ff */
.L_x_103:
[----:B-----5:R-:W-:Y:S01]  /*5600*/  @!P0 FSETP.EQ.AND P2, PT, R41, RZ, PT ;  /* 0x000000ff2900820b */ /* 0x020fe20003f42000 */
[----:B------:R-:W-:Y:S01]  /*5610*/  @!UPT UIADD3 URZ, UPT, UPT, URZ, URZ, URZ ;  /* 0x000000fffffff290 */ /* 0x000fe2000fffe0ff */
[----:B------:R-:W-:Y:S11]  /*5620*/  @!P0 BRA `(.L_x_104) ;  /* 0x0000000000148947 */ /* 0x000ff60003800000 */
[----:B------:R-:W-:Y:S02]  /*5630*/  LOP3.LUT P0, RZ, R86, 0xff, RZ, 0xc0, !PT ;  /* 0x000000ff56ff7812 */ /* 0x000fe4000780c0ff */
[----:B------:R-:W-:Y:S04]  /*5640*/  PLOP3.LUT P2, PT, PT, PT, UP1, 0x80, 0x8 ;  /* 0x000000000008781c */ /* 0x000fe80003f4f018 */
[----:B------:R-:W-:Y:S07]  /*5650*/  PLOP3.LUT P2, PT, P2, PT, PT, 0x8, 0x80 ;  /* 0x000000000080781c */ /* 0x000fee000174e170 */
[----:B------:R-:W-:Y:S11]  /*5660*/  @P0 FSETP.EQ.AND P2, PT, R41, RZ, PT ;  /* 0x000000ff2900020b */ /* 0x000ff60003f42000 */
[----:B------:R-:W-:Y:S02]  /*5670*/  @!UPT UIADD3 URZ, UPT, UPT, URZ, URZ, URZ ;  /* 0x000000fffffff290 */ /* 0x000fe4000fffe0ff */
.L_x_104:
[----:B------:R-:W3:Y:S01]  /*5680*/  SYNCS.PHASECHK.TRANS64.TRYWAIT P0, [UR21+0x120], R4 ;  /* 0x00012004ff0075a7 */ /* 0x000ee20008001115 */
[----:B------:R-:W-:Y:S04]  /*5690*/  ELECT P1, URZ, PT ;  /* 0x0000000000ff782f */ /* 0x000fe80003820000 */
[----:B------:R-:W-:Y:S01]  /*56a0*/  PLOP3.LUT P1, PT, P2, P1, PT, 0xf2, 0x2f ;  /* 0x00000000002f781c */ /* 0x000fe20001723e72 */
[----:B------:R-:W-:Y:S01]  /*56b0*/  @!UPT UIADD3 URZ, UPT, UPT, URZ, URZ, URZ ;  /* 0x000000fffffff290 */ /* 0x000fe2000fffe0ff */
[----:B---3--:R-:W-:Y:S11]  /*56c0*/  @!P0 BRA `(.L_x_105) ;  /* 0x0000005c00688947 */ /* 0x008ff60003800000 */
.L_x_213:
[----:B------:R-:W-:Y:S01]  /*56d0*/  @!P1 IADD3 R2, P0, PT, R12, 0x580, RZ ;  /* 0x000005800c029810 */ /* 0x000fe20007f1e0ff */
[----:B------:R-:W-:Y:S01]  /*56e0*/  VOTEU.ALL UP0, P1 ;  /* 0x0000000000ff7886 */ /* 0x000fe20000800000 */
[----:B------:R-:W-:Y:S01]  /*56f0*/  UMOV UR6, 0x0 ;  /* 0x0000000000067882 */ /* 0x000fe20000000000 */
[----:B------:R-:W-:Y:S01]  /*5700*/  UMOV UR7, 0x10000000 ;  /* 0x1000000000077882 */ /* 0x000fe20000000000 */
[----:B------:R-:W-:Y:S01]  /*5710*/  @!P1 R2UR UR5, R2 ;  /* 0x00000000020592ca */ /* 0x000fe200000e0000 */
[----:B--2---:R-:W-:Y:S01]  /*5720*/  @!P1 IMAD.X R0, RZ, RZ, R13, P0 ;  /* 0x000000ffff009224 */ /* 0x004fe200000e060d */
[----:B------:R-:W-:Y:S02]  /*5730*/  @!UP0 UIADD3 UR40, UPT, UPT, UR21, 0x300, URZ ;  /* 0x0000030015288890 */ /* 0x000fe4000fffe0ff */
[----:B------:R-:W-:Y:S02]  /*5740*/  @!UP0 UIADD3 UR10, UPT, UPT, UR42, 0x80, URZ ;  /* 0x000000802a0a8890 */ /* 0x000fe4000fffe0ff */
[----:B------:R-:W-:Y:S01]  /*5750*/  @!P1 R2UR UR4, R0 ;  /* 0x00000000000492ca */ /* 0x000fe200000e0000 */
[----:B------:R-:W-:Y:S01]  /*5760*/  @!UP0 UIADD3 UR8, UPT, UPT, UR21, 0xb00, URZ ;  /* 0x00000b0015088890 */ /* 0x000fe2000fffe0ff */
[----:B------:R-:W-:Y:S01]  /*5770*/  @!P1 IMAD.MOV.U32 R0, RZ, RZ, 0x1000 ;  /* 0x00001000ff009424 */ /* 0x000fe200078e00ff */
[----:B------:R-:W-:Y:S01]  /*5780*/  VOTEU.ALL UP0, P1 ;  /* 0x0000000000ff7886 */ /* 0x000fe20000800000 */
[----:B------:R-:W-:Y:S01]  /*5790*/  UMOV UR44, UR36 ;  /* 0x00000024002c7c82 */ /* 0x000fe20008000000 */
[----:B------:R-:W-:Y:S01]  /*57a0*/  UMOV UR9, UR41 ;  /* 0x0000002900097c82 */ /* 0x000fe20008000000 */
[----:B------:R-:W-:Y:S01]  /*57b0*/  UMOV UR11, UR43 ;  /* 0x0000002b000b7c82 */ /* 0x000fe20008000000 */
[----:B------:R-:W-:Y:S01]  /*57c0*/  IMAD.U32 R6, RZ, RZ, UR5 ;  /* 0x00000005ff067e24 */ /* 0x000fe2000f8e00ff */
[----:B------:R-:W-:Y:S05]  /*57d0*/  UMOV UR12, UR36 ;  /* 0x00000024000c7c82 */ /* 0x000fea0008000000 */
[----:B------:R-:W-:Y:S01]  /*57e0*/  IMAD.U32 R7, RZ, RZ, UR4 ;  /* 0x00000004ff077e24 */ /* 0x000fe2000f8e00ff */
[----:B------:R-:W-:Y:S04]  /*57f0*/  @!P1 R2UR UR4, R6 ;  /* 0x00000000060492ca */ /* 0x000fe800000e0000 */
[----:B------:R-:W-:Y:S11]  /*5800*/  @!P1 R2UR UR5, R7 ;  /* 0x00000000070592ca */ /* 0x000ff600000e0000 */
[----:B------:R-:W-:Y:S02]  /*5810*/  @!UPT UIADD3 URZ, UPT, UPT, URZ, URZ, URZ ;  /* 0x000000fffffff290 */ /* 0x000fe4000fffe0ff */
[----:B------:R2:W-:Y:S01]  /*5820*/  @!UP0 UTMALDG.3D [UR40], [UR4], desc[UR6] ;  /* 0x00000628040085b4 */ /* 0x0005e20008011000 */
[----:B------:R-:W-:Y:S05]  /*5830*/  VOTEU.ALL UP0, P1 ;  /* 0x0000000000ff7886 */ /* 0x000fea0000800000 */
[----:B------:R2:W-:Y:S01]  /*5840*/  @!UP0 UTMALDG.3D [UR8], [UR4], desc[UR6] ;  /* 0x00000608040085b4 */ /* 0x0005e20008011000 */
[----:B------:R2:W-:Y:S01]  /*5850*/  @!P1 SYNCS.ARRIVE.TRANS64.RED.A0TR RZ, [UR21+0x100], R0 ;  /* 0x00010000ffff99a7 */ /* 0x0005e20008300415 */
[----:B------:R-:W-:Y:S01]  /*5860*/  SYNCS.ARRIVE.TRANS64.RED.A1T0 RZ, [UR52], RZ ;  /* 0x000000ffffff79a7 */ /* 0x000fe20008100434 */
[----:B------:R-:W3:Y:S02]  /*5870*/  SYNCS.PHASECHK.TRANS64.TRYWAIT P0, [UR21+0x128], R4 ;  /* 0x00012804ff0075a7 */ /* 0x000ee40008001115 */
[----:B--23--:R-:W-:Y:S05]  /*5880*/  @!P0 BRA `(.L_x_106) ;  /* 0x0000005c00108947 */ /* 0x00cfea0003800000 */
.L_x_215:
[----:B------:R-:W-:Y:S01]  /*5890*/  @!P1 IADD3 R2, P0, PT, R12, 0x580, RZ ;  /* 0x000005800c029810 */ /* 0x000fe20007f1e0ff */
[----:B------:R-:W-:Y:S01]  /*58a0*/  VOTEU.ALL UP0, P1 ;  /* 0x0000000000ff7886 */ /* 0x000fe20000800000 */
[----:B------:R-:W-:Y:S01]  /*58b0*/  UMOV UR6, 0x0 ;  /* 0x0000000000067882 */ /* 0x000fe20000000000 */
[----:B------:R-:W-:Y:S01]  /*58c0*/  UMOV UR7, 0x10000000 ;  /* 0x1000000000077882 */ /* 0x000fe20000000000 */
[----:B------:R-:W-:Y:S01]  /*58d0*/  @!P1 R2UR UR5, R2 ;  /* 0x00000000020592ca */ /* 0x000fe200000e0000 */
[----:B------:R-:W-:Y:S01]  /*58e0*/  @!P1 IMAD.X R0, RZ, RZ, R13, P0 ;  /* 0x000000ffff009224 */ /* 0x000fe200000e060d */
[----:B------:R-:W-:Y:S02]  /*58f0*/  @!UP0 UIADD3 UR34, UPT, UPT, UR42, 0x20, URZ ;  /* 0x000000202a228890 */ /* 0x000fe4000fffe0ff */
[----:B------:R-:W-:Y:S02]  /*5900*/  @!UP0 UIADD3 UR32, UPT, UPT, UR21, 0x1300, URZ ;  /* 0x0000130015208890 */ /* 0x000fe4000fffe0ff */
[----:B------:R-:W-:Y:S01]  /*5910*/  @!P1 R2UR UR4, R0 ;  /* 0x00000000000492ca */ /* 0x000fe200000e0000 */
[----:B------:R-:W-:Y:S01]  /*5920*/  @!UP0 UIADD3 UR10, UPT, UPT, UR42, 0xa0, URZ ;  /* 0x000000a02a0a8890 */ /* 0x000fe2000fffe0ff */
[----:B------:R-:W-:Y:S01]  /*5930*/  @!P1 IMAD.MOV.U32 R0, RZ, RZ, 0x1000 ;  /* 0x00001000ff009424 */ /* 0x000fe200078e00ff */
[----:B------:R-:W-:Y:S01]  /*5940*/  @!UP0 UIADD3 UR8, UPT, UPT, UR21, 0x1b00, URZ ;  /* 0x00001b0015088890 */ /* 0x000fe2000fffe0ff */
[----:B------:R-:W-:Y:S01]  /*5950*/  VOTEU.ALL UP0, P1 ;  /* 0x0000000000ff7886 */ /* 0x000fe20000800000 */
[----:B------:R-:W-:Y:S02]  /*5960*/  UMOV UR35, UR43 ;  /* 0x0000002b00237c82 */ /* 0x000fe40008000000 */
[----:B------:R-:W-:Y:S01]  /*5970*/  IMAD.U32 R6, RZ, RZ, UR5 ;  /* 0x00000005ff067e24 */ /* 0x000fe2000f8e00ff */
[----:B------:R-:W-:Y:S01]  /*5980*/  UMOV UR9, UR33 ;  /* 0x0000002100097c82 */ /* 0x000fe20008000000 */
[----:B------:R-:W-:Y:S01]  /*5990*/  UMOV UR11, UR43 ;  /* 0x0000002b000b7c82 */ /* 0x000fe20008000000 */
[----:B------:R-:W-:Y:S03]  /*59a0*/  UMOV UR12, UR36 ;  /* 0x00000024000c7c82 */ /* 0x000fe60008000000 */
        /* <DEDUP_REMOVED lines=9> */
[----:B------:R-:W4:Y:S02]  /*5a40*/  SYNCS.PHASECHK.TRANS64.TRYWAIT P0, [UR21+0x130], R4 ;  /* 0x00013004ff0075a7 */ /* 0x000f240008001115 */
[----:B---34-:R-:W-:Y:S05]  /*5a50*/  @!P0 BRA `(.L_x_107) ;  /* 0x0000005800b48947 */ /* 0x018fea0003800000 */
.L_x_217:
[----:B------:R-:W-:Y:S01]  /*5a60*/  @!P1 IADD3 R2, P0, PT, R12, 0x580, RZ ;  /* 0x000005800c029810 */ /* 0x000fe20007f1e0ff */
[----:B------:R-:W-:Y:S01]  /*5a70*/  VOTEU.ALL UP0, P1 ;  /* 0x0000000000ff7886 */ /* 0x000fe20000800000 */
[----:B------:R-:W-:Y:S01]  /*5a80*/  UMOV UR6, 0x0 ;  /* 0x0000000000067882 */ /* 0x000fe20000000000 */
[----:B------:R-:W-:Y:S01]  /*5a90*/  UMOV UR7, 0x10000000 ;  /* 0x1000000000077882 */ /* 0x000fe20000000000 */
[----:B------:R-:W-:Y:S01]  /*5aa0*/  @!P1 R2UR UR5, R2 ;  /* 0x00000000020592ca */ /* 0x000fe200000e0000 */
[----:B------:R-:W-:Y:S01]  /*5ab0*/  @!P1 IMAD.X R0, RZ, RZ, R13, P0 ;  /* 0x000000ffff009224 */ /* 0x000fe200000e060d */
[----:B------:R-:W-:Y:S01]  /*5ac0*/  @!UP0 UIADD3 UR26, UPT, UPT, UR42, 0x40, URZ ;  /* 0x000000402a1a8890 */ /* 0x000fe2000fffe0ff */
[----:B------:R-:W-:Y:S01]  /*5ad0*/  VIADD R10, R10, 0x1 ;  /* 0x000000010a0a7836 */ /* 0x000fe20000000000 */
        /* <DEDUP_REMOVED lines=10> */
[----:B------:R-:W-:Y:S01]  /*5b80*/  UMOV UR11, UR43 ;  /* 0x0000002b000b7c82 */ /* 0x000fe20008000000 */
[----:B------:R-:W-:Y:S02]  /*5b90*/  UMOV UR12, UR36 ;  /* 0x00000024000c7c82 */ /* 0x000fe40008000000 */
        /* <DEDUP_REMOVED lines=11> */
.L_x_219:
[----:B------:R-:W-:Y:S01]  /*5c50*/  UIADD3 UR32, UPT, UPT, UR14, UR59, URZ ;  /* 0x0000003b0e207290 */ /* 0x000fe2000fffe0ff */
[----:B------:R-:W-:Y:S01]  /*5c60*/  @!P1 IADD3 R2, P0, PT, R12, 0x580, RZ ;  /* 0x000005800c029810 */ /* 0x000fe20007f1e0ff */
[----:B------:R-:W-:Y:S01]  /*5c70*/  UPLOP3.LUT UP3, UPT, UPT, UPT, UPT, 0x80, 0x8 ;  /* 0x000000000008789c */ /* 0x000fe20003f6f070 */
[----:B------:R-:W-:Y:S01]  /*5c80*/  R2UR UR24, R88 ;  /* 0x00000000581872ca */ /* 0x000fe200000e0000 */
[----:B------:R-:W-:Y:S01]  /*5c90*/  VOTEU.ALL UP0, P1 ;  /* 0x0000000000ff7886 */ /* 0x000fe20000800000 */
[----:B------:R-:W-:Y:S01]  /*5ca0*/  @!P1 R2UR UR5, R2 ;  /* 0x00000000020592ca */ /* 0x000fe200000e0000 */
[----:B------:R-:W-:Y:S01]  /*5cb0*/  @!P1 IMAD.X R0, RZ, RZ, R13, P0 ;  /* 0x000000ffff009224 */ /* 0x000fe200000e060d */
[----:B------:R-:W-:Y:S01]  /*5cc0*/  UMOV UR6, 0x0 ;  /* 0x0000000000067882 */ /* 0x000fe20000000000 */
[----:B------:R-:W-:Y:S01]  /*5cd0*/  UMOV UR7, 0x10000000 ;  /* 0x1000000000077882 */ /* 0x000fe20000000000 */
[----:B------:R-:W-:Y:S01]  /*5ce0*/  @!UP0 UIADD3 UR18, UPT, UPT, UR42, 0x60, URZ ;  /* 0x000000602a128890 */ /* 0x000fe2000fffe0ff */
[----:B------:R-:W-:Y:S01]  /*5cf0*/  ISETP.NE.AND P0, PT, R10, 0x2, PT ;  /* 0x000000020a00780c */ /* 0x000fe20003f05270 */
[----:B------:R-:W-:Y:S01]  /*5d00*/  @!UP0 UIADD3 UR16, UPT, UPT, UR21, 0x3300, URZ ;  /* 0x0000330015108890 */ /* 0x000fe2000fffe0ff */
[----:B------:R-:W-:Y:S01]  /*5d10*/  @!P1 R2UR UR4, R0 ;  /* 0x00000000000492ca */ /* 0x000fe200000e0000 */
[----:B------:R-:W-:Y:S01]  /*5d20*/  @!UP0 UIADD3 UR17, UPT, UPT, UR21, 0x118, URZ ;  /* 0x0000011815118890 */ /* 0x000fe2000fffe0ff */
[----:B------:R-:W-:Y:S01]  /*5d30*/  SEL R0, RZ, 0x1, P0 ;  /* 0x00000001ff007807 */ /* 0x000fe20000000000 */
[----:B------:R-:W-:Y:S01]  /*5d40*/  @!UP0 UIADD3 UR10, UPT, UPT, UR42, 0xe0, URZ ;  /* 0x000000e02a0a8890 */ /* 0x000fe2000fffe0ff */
[----:B------:R-:W-:Y:S01]  /*5d50*/  LOP3.LUT R11, R11, 0x1, RZ, 0x3c, !PT ;  /* 0x000000010b0b7812 */ /* 0x000fe200078e3cff */
[----:B------:R-:W-:Y:S01]  /*5d60*/  @!UP0 UIADD3 UR8, UPT, UPT, UR21, 0x3b00, URZ ;  /* 0x00003b0015088890 */ /* 0x000fe2000fffe0ff */
[----:B--2---:R-:W-:Y:S01]  /*5d70*/  IMAD.U32 R4, RZ, RZ, UR5 ;  /* 0x00000005ff047e24 */ /* 0x004fe2000f8e00ff */
[----:B------:R-:W-:Y:S01]  /*5d80*/  VOTEU.ALL UP0, P1 ;  /* 0x0000000000ff7886 */ /* 0x000fe20000800000 */
[----:B------:R-:W-:Y:S01]  /*5d90*/  UMOV UR19, UR43 ;  /* 0x0000002b00137c82 */ /* 0x000fe20008000000 */
[----:B------:R-:W-:Y:S01]  /*5da0*/  UMOV UR20, UR36 ;  /* 0x0000002400147c82 */ /* 0x000fe20008000000 */
[----:B------:R-:W-:Y:S01]  /*5db0*/  UMOV UR11, UR43 ;  /* 0x0000002b000b7c82 */ /* 0x000fe20008000000 */
[----:B------:R-:W-:Y:S01]  /*5dc0*/  UMOV UR12, UR36 ;  /* 0x00000024000c7c82 */ /* 0x000fe20008000000 */
[----:B------:R-:W-:Y:S01]  /*5dd0*/  UMOV UR9, UR17 ;  /* 0x0000001100097c82 */ /* 0x000fe20008000000 */
[----:B------:R-:W-:Y:S01]  /*5de0*/  IMAD.U32 R5, RZ, RZ, UR4 ;  /* 0x00000004ff057e24 */ /* 0x000fe2000f8e00ff */
[----:B------:R-:W-:Y:S01]  /*5df0*/  @!P1 R2UR UR4, R4 ;  /* 0x00000000040492ca */ /* 0x000fe200000e0000 */
[----:B------:R-:W-:Y:S01]  /*5e00*/  UIADD3 UR34, UPT, UPT, UR13, UR24, URZ ;  /* 0x000000180d227290 */ /* 0x000fe2000fffe0ff */
[----:B------:R-:W-:Y:S01]  /*5e10*/  LOP3.LUT R9, R9, R0, RZ, 0x3c, !PT ;  /* 0x0000000009097212 */ /* 0x000fe200078e3cff */
[----:B------:R-:W-:Y:S01]  /*5e20*/  UMOV UR36, UR29 ;  /* 0x0000001d00247c82 */ /* 0x000fe20008000000 */
[----:B------:R-:W-:Y:S02]  /*5e30*/  @!P1 R2UR UR5, R5 ;  /* 0x00000000050592ca */ /* 0x000fe400000e0000 */
[----:B------:R-:W-:Y:S11]  /*5e40*/  SEL R10, R10, RZ, P0 ;  /* 0x000000ff0a0a7207 */ /* 0x000ff60000000000 */
[----:B------:R2:W-:Y:S01]  /*5e50*/  @!UP0 UTMALDG.3D [UR16], [UR4], desc[UR6] ;  /* 0x00000610040085b4 */ /* 0x0005e20008011000 */
[----:B------:R-:W-:Y:S05]  /*5e60*/  VOTEU.ALL UP0, P1 ;  /* 0x0000000000ff7886 */ /* 0x000fea0000800000 */
[----:B------:R2:W-:Y:S01]  /*5e70*/  @!UP0 UTMALDG.3D [UR8], [UR4], desc[UR6] ;  /* 0x00000608040085b4 */ /* 0x0005e20008011000 */
[----:B------:R2:W-:Y:S01]  /*5e80*/  @!P1 SYNCS.ARRIVE.TRANS64.RED.A0TR RZ, [UR21+0x118], R3 ;  /* 0x00011803ffff99a7 */ /* 0x0005e20008300415 */
[----:B------:R-:W-:Y:S01]  /*5e90*/  SYNCS.ARRIVE.TRANS64.RED.A1T0 RZ, [UR39], RZ ;  /* 0x000000ffffff79a7 */ /* 0x000fe20008100427 */
[----:B------:R-:W-:Y:S05]  /*5ea0*/  BRA.U UP2, `(.L_x_109) ;  /* 0xffffffed02f07547 */ /* 0x000fea000b83ffff */
[----:B--2---:R-:W-:-:S04]  /*5eb0*/  SHF.L.U32 R3, R11, 0x1f, RZ ;  /* 0x0000001f0b037819 */ /* 0x004fc800000006ff */
[----:B------:R-:W2:Y:S02]  /*5ec0*/  SYNCS.PHASECHK.TRANS64.TRYWAIT P0, [UR21+0x120], R3 ;  /* 0x00012003ff0075a7 */ /* 0x000ea40008001115 */
[----:B--2---:R-:W-:Y:S05]  /*5ed0*/  @!P0 BRA `(.L_x_110) ;  /* 0x0000005400c48947 */ /* 0x004fea0003800000 */
.L_x_221:
[----:B------:R-:W3:Y:S02]  /*5ee0*/  SYNCS.PHASECHK.TRANS64.TRYWAIT P0, [UR21+0x128], R3 ;  /* 0x00012803ff0075a7 */ /* 0x000ee40008001115 */
[----:B---3--:R-:W-:Y:S05]  /*5ef0*/  @!P0 BRA `(.L_x_111) ;  /* 0x0000005400d48947 */ /* 0x008fea0003800000 */
.L_x_223:
[----:B------:R-:W3:Y:S02]  /*5f00*/  SYNCS.PHASECHK.TRANS64.TRYWAIT P0, [UR21+0x130], R3 ;  /* 0x00013003ff0075a7 */ /* 0x000ee40008001115 */
[----:B---3--:R-:W-:Y:S05]  /*5f10*/  @!P0 BRA `(.L_x_112) ;  /* 0x0000005400e48947 */ /* 0x008fea0003800000 */
.L_x_225:
[----:B--2---:R-:W-:-:S07]  /*5f20*/  MOV R0, UR21 ;  /* 0x0000001500007c02 */ /* 0x004fce0008000f00 */
.L_x_113:
[----:B--2---:R-:W-:-:S04]  /*5f30*/  SHF.L.U32 R3, R11, 0x1f, RZ ;  /* 0x0000001f0b037819 */ /* 0x004fc800000006ff */
[----:B------:R2:W3:Y:S03]  /*5f40*/  SYNCS.PHASECHK.TRANS64.TRYWAIT P0, [R0+URZ+0x138], R3 ;  /* 0x00013803000075a7 */ /* 0x0004e600080011ff */
[----:B---3--:R-:W-:Y:S05]  /*5f50*/  @!P0 NANOSLEEP.SYNCS 0x989680 ;  /* 0x009896800000895d */ /* 0x008fea0003900000 */
[----:B------:R-:W3:Y:S02]  /*5f60*/  @!P0 SYNCS.PHASECHK.TRANS64 P0, [R0+URZ+0x138], R3 ;  /* 0x00013803000085a7 */ /* 0x000ee400080010ff */
[----:B-1-3--:R-:W-:Y:S05]  /*5f70*/  @P0 EXIT ;  /* 0x000000000000094d */ /* 0x00afea0003800000 */
[----:B------:R-:W-:Y:S05]  /*5f80*/  BRA `(.L_x_113) ;  /* 0xfffffffc00e87947 */ /* 0x000fea000383ffff */
.L_x_98:
[----:B------:R-:W-:-:S06]  /*5f90*/  UISETP.GE.AND UP0, UPT, UR20, 0x4, UPT ;  /* 0x000000041400788c */ /* 0x000fcc000bf06270 */
[----:B------:R-:W-:-:S13]  /*5fa0*/  PLOP3.LUT P0, PT, PT, PT, UP0, 0x80, 0x8 ;  /* 0x000000000008781c */ /* 0x000fda0003f0f008 */
[----:B-1----:R-:W-:Y:S05]  /*5fb0*/  @!P0 EXIT ;  /* 0x000000000000894d */ /* 0x002fea0003800000 */
[----:B------:R-:W-:Y:S01]  /*5fc0*/  BAR.SYNC.DEFER_BLOCKING 0x6, 0xa0 ;  /* 0x0182800000007b1d */ /* 0x000fe20000010000 */
[----:B------:R-:W-:Y:S01]  /*5fd0*/  IMAD.SHL.U32 R4, R87, 0x200000, RZ ;  /* 0x0020000057047824 */ /* 0x000fe200078e00ff */
[----:B------:R-:W-:Y:S01]  /*5fe0*/  CS2R R94, SRZ ;  /* 0x00000000005e7805 */ /* 0x000fe2000001ff00 */
[C---:B------:R-:W-:Y:S01]  /*5ff0*/  IMAD.SHL.U32 R85, R97.reuse, 0x20, RZ ;  /* 0x0000002061557824 */ /* 0x040fe200078e00ff */
[----:B------:R-:W-:Y:S01]  /*6000*/  CS2R R92, SRZ ;  /* 0x00000000005c7805 */ /* 0x000fe2000001ff00 */
[C---:B------:R-:W-:Y:S01]  /*6010*/  IMAD.U32 R37, R97.reuse, 0x10000, RZ ;  /* 0x0001000061257824 */ /* 0x040fe200078e00ff */
[----:B------:R-:W-:Y:S02]  /*6020*/  UMOV UR43, 0x400 ;  /* 0x00000400002b7882 */ /* 0x000fe40000000000 */
[----:B------:R-:W1:Y:S01]  /*6030*/  LDC.64 R82, c[0x0][0x8b0] ;  /* 0x00022c00ff527b82 */ /* 0x000e620000000a00 */
[----:B------:R-:W-:Y:S01]  /*6040*/  ULEA UR43, UR58, UR43, 0x18 ;  /* 0x0000002b3a2b7291 */ /* 0x000fe2000f8ec0ff */
[----:B------:R-:W-:Y:S01]  /*6050*/  IMAD.SHL.U32 R5, R97, 0x4, RZ ;  /* 0x0000000461057824 */ /* 0x000fe200078e00ff */
[----:B------:R-:W-:Y:S01]  /*6060*/  LOP3.LUT R4, R4, 0x200000, RZ, 0xc0, !PT ;  /* 0x0020000004047812 */ /* 0x000fe200078ec0ff */
[----:B------:R-:W-:Y:S01]  /*6070*/  IMAD.SHL.U32 R7, R87, 0x400, RZ ;  /* 0x0000040057077824 */ /* 0x000fe200078e00ff */
[C---:B------:R-:W-:Y:S01]  /*6080*/  LOP3.LUT R6, R85.reuse, 0x80, RZ, 0xc0, !PT ;  /* 0x0000008055067812 */ /* 0x040fe200078ec0ff */
[----:B------:R-:W-:Y:S01]  /*6090*/  UIADD3 UR4, UPT, UPT, UR43, 0x4300, URZ ;  /* 0x000043002b047890 */ /* 0x000fe2000fffe0ff */
[C---:B------:R-:W-:Y:S01]  /*60a0*/  LOP3.LUT R84, R85.reuse, 0xb60, RZ, 0xc0, !PT ;  /* 0x00000b6055547812 */ /* 0x040fe200078ec0ff */
[----:B------:R-:W2:Y:S01]  /*60b0*/  LDC.64 R80, c[0x0][0x8a8] ;  /* 0x00022a00ff507b82 */ /* 0x000ea20000000a00 */
[----:B------:R-:W-:Y:S01]  /*60c0*/  UIADD3 UR5, UPT, UPT, UR43, 0x300, URZ ;  /* 0x000003002b057890 */ /* 0x000fe2000fffe0ff */
[----:B------:R-:W-:Y:S01]  /*60d0*/  LOP3.LUT R37, R4, 0x400000, R37, 0xf8, !PT ;  /* 0x0040000004257812 */ /* 0x000fe200078ef825 */
[----:B------:R-:W-:Y:S01]  /*60e0*/  IMAD.MOV.U32 R36, RZ, RZ, RZ ;  /* 0x000000ffff247224 */ /* 0x000fe200078e00ff */
[----:B------:R-:W-:Y:S01]  /*60f0*/  LOP3.LUT R5, R6, 0x10, R5, 0xf8, !PT ;  /* 0x0000001006057812 */ /* 0x000fe200078ef805 */
[----:B------:R-:W-:Y:S01]  /*6100*/  IMAD.MOV.U32 R91, RZ, RZ, RZ ;  /* 0x000000ffff5b7224 */ /* 0x000fe200078e00ff */
[----:B------:R-:W-:Y:S01]  /*6110*/  LOP3.LUT R84, R84, 0x400, R7, 0xf8, !PT ;  /* 0x0000040054547812 */ /* 0x000fe200078ef807 */
[----:B------:R-:W-:Y:S01]  /*6120*/  IMAD.U32 R98, RZ, RZ, UR5 ;  /* 0x00000005ff627e24 */ /* 0x000fe2000f8e00ff */
[----:B------:R-:W-:Y:S01]  /*6130*/  LOP3.LUT P0, RZ, R85, 0x80, RZ, 0xc0, !PT ;  /* 0x0000008055ff7812 */ /* 0x000fe2000780c0ff */
[----:B------:R-:W3:Y:S01]  /*6140*/  LDS R0, [UR43+0x200] ;  /* 0x0002002bff007984 */ /* 0x000ee20008000800 */
[----:B------:R-:W-:Y:S01]  /*6150*/  LOP3.LUT R84, R84, R5, RZ, 0xfc, !PT ;  /* 0x0000000554547212 */ /* 0x000fe200078efcff */
[----:B------:R-:W-:Y:S01]  /*6160*/  IMAD.U32 R96, RZ, RZ, UR4 ;  /* 0x00000004ff607e24 */ /* 0x000fe2000f8e00ff */
[----:B------:R-:W-:Y:S01]  /*6170*/  P2R R4, PR, RZ, 0x1 ;  /* 0x00000001ff047803 */ /* 0x000fe20000000000 */
[----:B------:R-:W4:Y:S01]  /*6180*/  LDCU UR57, c[0x0][0x370] ;  /* 0x00006e00ff3977ac */ /* 0x000f220008000800 */
[----:B------:R-:W-:Y:S01]  /*6190*/  LOP3.LUT R97, R97, 0x60, RZ, 0xc0, !PT ;  /* 0x0000006061617812 */ /* 0x000fe200078ec0ff */
[----:B------:R-:W1:Y:S01]  /*61a0*/  LDCU.64 UR62, c[0x0][0x348] ;  /* 0x00006900ff3e77ac */ /* 0x000e620008000a00 */
[----:B------:R-:W1:Y:S01]  /*61b0*/  LDCU UR42, c[0x0][0xb0c] ;  /* 0x00016180ff2a77ac */ /* 0x000e620008000800 */
[----:B------:R-:W1:Y:S01]  /*61c0*/  LDCU UR39, c[0x0][0xb30] ;  /* 0x00016600ff2777ac */ /* 0x000e620008000800 */
[----:B------:R-:W1:Y:S01]  /*61d0*/  LDCU.64 UR46, c[0x0][0x888] ;  /* 0x00011100ff2e77ac */ /* 0x000e620008000a00 */
[----:B------:R-:W1:Y:S01]  /*61e0*/  LDCU.64 UR40, c[0x0][0xb28] ;  /* 0x00016500ff2877ac */ /* 0x000e620008000a00 */
[----:B------:R-:W1:Y:S01]  /*61f0*/  LDCU.64 UR60, c[0x0][0x890] ;  /* 0x00011200ff3c77ac */ /* 0x000e620008000a00 */
[----:B------:R-:W1:Y:S01]  /*6200*/  LDCU.128 UR52, c[0x0][0xb10] ;  /* 0x00016200ff3477ac */ /* 0x000e620008000c00 */
[----:B------:R-:W1:Y:S02]  /*6210*/  LDCU UR56, c[0x0][0x374] ;  /* 0x00006e80ff3877ac */ /* 0x000e640008000800 */
[----:B-1234-:R-:W-:-:S07]  /*6220*/  IMAD.IADD R37, R0, 0x1, R37 ;  /* 0x0000000100257824 */ /* 0x01efce00078e0225 */
.L_x_155:
[C---:B------:R-:W-:Y:S02]  /*6230*/  LEA R3, R91.reuse, UR43, 0x3 ;  /* 0x0000002b5b037c11 */ /* 0x040fe4000f8e18ff */
[----:B------:R-:W-:Y:S02]  /*6240*/  SHF.L.U32 R0, R94, 0x1f, RZ ;  /* 0x0000001f5e007819 */ /* 0x000fe400000006ff */
[----:B------:R-:W-:Y:S02]  /*6250*/  LEA R5, R91, UR43, 0x4 ;  /* 0x0000002b5b057c11 */ /* 0x000fe4000f8e20ff */
[----:B------:R-:W1:Y:S02]  /*6260*/  SYNCS.PHASECHK.TRANS64.TRYWAIT P0, [R3+URZ+0x150], R0 ;  /* 0x00015000030075a7 */ /* 0x000e6400080011ff */
[----:B-12---:R-:W-:Y:S05]  /*6270*/  @!P0 BRA `(.L_x_114) ;  /* 0x0000005400248947 */ /* 0x006fea0003800000 */
.L_x_226:
        /* <DEDUP_REMOVED lines=11> */
[----:B------:R-:W-:Y:S01]  /*6330*/  PLOP3.LUT P0, PT, PT, PT, UP1, 0x80, 0x8 ;  /* 0x000000000008781c */ /* 0x000fe20003f0f018 */
[----:B------:R-:W-:Y:S11]  /*6340*/  UP2UR UR44, UPR, URZ, 0x2 ;  /* 0x00000002ff2c7883 */ /* 0x000ff60008000000 */
[----:B------:R-:W-:Y:S01]  /*6350*/  @!UPT UIADD3 URZ, UPT, UPT, URZ, URZ, URZ ;  /* 0x000000fffffff290 */ /* 0x000fe2000fffe0ff */
[----:B-1----:R-:W-:Y:S02]  /*6360*/  @P0 SHF.R.U32.HI R0, RZ, 0x10, R5 ;  /* 0x00000010ff000819 */ /* 0x002fe40000011605 */
        /* <DEDUP_REMOVED lines=12> */
[----:B------:R-:W2:Y:S01]  /*6430*/  LDCU UR12, c[0x0][0xb20] ;  /* 0x00016400ff0c77ac */ /* 0x000ea20008000800 */
[----:B------:R-:W-:Y:S02]  /*6440*/  UIMAD.WIDE.U32 UR4, UR56, UR55, URZ ;  /* 0x00000037380472a5 */ /* 0x000fe4000f8e00ff */
[----:B------:R-:W-:Y:S02]  /*6450*/  UIMAD.WIDE.U32 UR6, UR57, UR52, URZ ;  /* 0x00000034390672a5 */ /* 0x000fe4000f8e00ff */
[----:B------:R-:W-:Y:S02]  /*6460*/  UISETP.NE.AND UP0, UPT, UR54, 0x1, UPT ;  /* 0x000000013600788c */ /* 0x000fe4000bf05270 */
[----:B------:R-:W-:Y:S02]  /*6470*/  UIMAD.WIDE.U32 UR8, UR37, UR55, URZ ;  /* 0x00000037250872a5 */ /* 0x000fe4000f8e00ff */
[----:B------:R-:W-:Y:S02]  /*6480*/  UIMAD.WIDE.U32 UR10, UR38, UR52, URZ ;  /* 0x00000034260a72a5 */ /* 0x000fe4000f8e00ff */
[----:B------:R-:W-:Y:S02]  /*6490*/  UISETP.NE.AND UP1, UPT, UR42, 0x1, UPT ;  /* 0x000000012a00788c */ /* 0x000fe4000bf25270 */
[----:B------:R-:W-:Y:S01]  /*64a0*/  UISETP.NE.AND UP2, UPT, UR45, 0x1, UPT ;  /* 0x000000012d00788c */ /* 0x000fe2000bf45270 */
[----:B------:R-:W-:Y:S02]  /*64b0*/  UMOV UR4, UR5 ;  /* 0x0000000500047c82 */ /* 0x000fe40008000000 */
[----:B--2---:R-:W-:Y:S03]  /*64c0*/  USHF.R.U32.HI UR5, URZ, UR12, UR4 ;  /* 0x0000000cff057299 */ /* 0x004fe60008011604 */
[----:B------:R-:W-:Y:S02]  /*64d0*/  UMOV UR4, UR7 ;  /* 0x0000000700047c82 */ /* 0x000fe40008000000 */
[----:B------:R-:W-:Y:S02]  /*64e0*/  USHF.R.U32.HI UR7, URZ, UR53, UR4 ;  /* 0x00000035ff077299 */ /* 0x000fe40008011604 */
[----:B------:R-:W-:Y:S02]  /*64f0*/  USEL UR4, UR56, UR5, !UP0 ;  /* 0x0000000538047287 */ /* 0x000fe4000c000000 */
[----:B------:R-:W-:Y:S01]  /*6500*/  USEL UR7, UR57, UR7, !UP1 ;  /* 0x0000000739077287 */ /* 0x000fe2000c800000 */
[----:B------:R-:W-:Y:S01]  /*6510*/  UMOV UR5, UR9 ;  /* 0x0000000900057c82 */ /* 0x000fe20008000000 */
[----:B------:R-:W-:Y:S02]  /*6520*/  UIMAD.WIDE.U32 UR8, UR4, UR40, URZ ;  /* 0x00000028040872a5 */ /* 0x000fe4000f8e00ff */
[----:B------:R-:W-:Y:S03]  /*6530*/  USHF.R.U32.HI UR6, URZ, UR12, UR5 ;  /* 0x0000000cff067299 */ /* 0x000fe60008011605 */
[----:B------:R-:W-:Y:S01]  /*6540*/  UMOV UR5, UR11 ;  /* 0x0000000b00057c82 */ /* 0x000fe20008000000 */
[----:B------:R-:W-:Y:S02]  /*6550*/  UIMAD.WIDE.U32 UR10, UR7, UR40, URZ ;  /* 0x00000028070a72a5 */ /* 0x000fe4000f8e00ff */
[----:B------:R-:W-:Y:S02]  /*6560*/  USHF.R.U32.HI UR12, URZ, UR53, UR5 ;  /* 0x00000035ff0c7299 */ /* 0x000fe40008011605 */
[----:B------:R-:W-:Y:S01]  /*6570*/  USEL UR6, UR37, UR6, !UP0 ;  /* 0x0000000625067287 */ /* 0x000fe2000c000000 */
[----:B------:R-:W-:Y:S02]  /*6580*/  UMOV UR5, UR9 ;  /* 0x0000000900057c82 */ /* 0x000fe40008000000 */
[----:B------:R-:W-:Y:S01]  /*6590*/  UMOV UR10, UR11 ;  /* 0x0000000b000a7c82 */ /* 0x000fe20008000000 */
[----:B------:R-:W-:Y:S02]  /*65a0*/  @UP2 USHF.R.U32.HI UR4, URZ, UR41, UR5 ;  /* 0x00000029ff042299 */ /* 0x000fe40008011605 */
[----:B------:R-:W-:Y:S02]  /*65b0*/  @UP2 USHF.R.U32.HI UR7, URZ, UR41, UR10 ;  /* 0x00000029ff072299 */ /* 0x000fe4000801160a */
[----:B------:R-:W-:Y:S02]  /*65c0*/  UIMAD UR4, UR45, UR4, URZ ;  /* 0x000000042d0472a4 */ /* 0x000fe4000f8e02ff */
[----:B------:R-:W-:Y:S02]  /*65d0*/  UIMAD.WIDE.U32 UR10, UR6, UR40, URZ ;  /* 0x00000028060a72a5 */ /* 0x000fe4000f8e00ff */
[----:B------:R-:W-:Y:S02]  /*65e0*/  USEL UR5, UR38, UR12, !UP1 ;  /* 0x0000000c26057287 */ /* 0x000fe4000c800000 */
[----:B------:R-:W-:Y:S02]  /*65f0*/  UIMAD UR8, UR45, UR7, URZ ;  /* 0x000000072d0872a4 */ /* 0x000fe4000f8e02ff */
[----:B------:R-:W-:Y:S03]  /*6600*/  UISETP.GE.AND UP0, UPT, UR6, UR4, UPT ;  /* 0x000000040600728c */ /* 0x000fe6000bf06270 */
[----:B------:R-:W-:Y:S01]  /*6610*/  UMOV UR4, UR11 ;  /* 0x0000000b00047c82 */ /* 0x000fe20008000000 */
[----:B------:R-:W-:Y:S02]  /*6620*/  UISETP.GE.OR UP0, UPT, UR5, UR8, UP0 ;  /* 0x000000080500728c */ /* 0x000fe40008706670 */
[----:B------:R-:W-:Y:S02]  /*6630*/  USHF.R.U32.HI UR4, URZ, UR41, UR4 ;  /* 0x00000029ff047299 */ /* 0x000fe40008011604 */
[----:B------:R-:W-:Y:S02]  /*6640*/  UIMAD.WIDE.U32 UR8, UR5, UR40, URZ ;  /* 0x00000028050872a5 */ /* 0x000fe4000f8e00ff */
[----:B------:R-:W-:Y:S02]  /*6650*/  USEL UR11, UR6, UR4, !UP2 ;  /* 0x00000004060b7287 */ /* 0x000fe4000d000000 */
[----:B------:R-:W-:Y:S02]  /*6660*/  UIADD3 UR8, UPT, UPT, -UR5, URZ, URZ ;  /* 0x000000ff05087290 */ /* 0x000fe4000fffe1ff */
[----:B------:R-:W-:Y:S01]  /*6670*/  UIADD3 UR10, UPT, UPT, -UR11, URZ, URZ ;  /* 0x000000ff0b0a7290 */ /* 0x000fe2000fffe1ff */
[----:B------:R-:W-:Y:S01]  /*6680*/  @!UP0 UMOV UR4, UR9 ;  /* 0x0000000900048c82 */ /* 0x000fe20008000000 */
[----:B------:R-:W-:Y:S02]  /*6690*/  UIADD3 UR9, UPT, UPT, -UR6, URZ, URZ ;  /* 0x000000ff06097290 */ /* 0x000fe4000fffe1ff */
[----:B------:R-:W-:Y:S02]  /*66a0*/  @!UP0 USHF.R.U32.HI UR4, URZ, UR41, UR4 ;  /* 0x00000029ff048299 */ /* 0x000fe40008011604 */
[----:B------:R-:W-:Y:S02]  /*66b0*/  UIMAD UR10, UR45, UR10, UR6 ;  /* 0x0000000a2d0a72a4 */ /* 0x000fe4000f8e0206 */
[----:B------:R-:W-:Y:S04]  /*66c0*/  @!UP0 USEL UR4, UR5, UR4, !UP2 ;  /* 0x0000000405048287 */ /* 0x000fe8000d000000 */
[----:B------:R-:W-:Y:S02]  /*66d0*/  @!UP0 UIMAD UR10, UR7, UR10, UR4 ;  /* 0x0000000a070a82a4 */ /* 0x000fe4000f8e0204 */
[----:B------:R-:W-:Y:S02]  /*66e0*/  @!UP0 UIADD3 UR11, UPT, UPT, UR11, -UR4, URZ ;  /* 0x800000040b0b8290 */ /* 0x000fe4000fffe0ff */
[----:B------:R-:W-:Y:S02]  /*66f0*/  UIMAD UR7, UR42, UR8, UR38 ;  /* 0x000000082a0772a4 */ /* 0x000fe4000f8e0226 */
[----:B------:R-:W-:Y:S02]  /*6700*/  @!UP0 UIMAD UR6, UR11, UR45, UR5 ;  /* 0x0000002d0b0682a4 */ /* 0x000fe4000f8e0205 */
[----:B------:R-:W-:Y:S01]  /*6710*/  UIMAD UR4, UR54, UR9, UR37 ;  /* 0x00000009360472a4 */ /* 0x000fe2000f8e0225 */
[----:B------:R-:W-:Y:S02]  /*6720*/  @!UP0 UMOV UR5, UR10 ;  /* 0x0000000a00058c82 */ /* 0x000fe40008000000 */
[----:B------:R-:W-:Y:S02]  /*6730*/  UIMAD UR38, UR5, UR42, UR7 ;  /* 0x0000002a052672a4 */ /* 0x000fe4000f8e0207 */
[----:B------:R-:W-:Y:S11]  /*6740*/  UIMAD UR37, UR6, UR54, UR4 ;  /* 0x00000036062572a4 */ /* 0x000ff6000f8e0204 */
[----:B------:R-:W-:Y:S01]  /*6750*/  @!UPT UIADD3 URZ, UPT, UPT, URZ, URZ, URZ ;  /* 0x000000fffffff290 */ /* 0x000fe2000fffe0ff */
.L_x_115:
[----:B------:R-:W-:Y:S01]  /*6760*/  UISETP.NE.AND UP0, UPT, UR39, 0x1, UPT ;  /* 0x000000012700788c */ /* 0x000fe2000bf05270 */
[----:B------:R-:W-:Y:S01]  /*6770*/  IADD3 R91, PT, PT, R91, 0x1, RZ ;  /* 0x000000015b5b7810 */ /* 0x000fe20007ffe0ff */
[----:B------:R-:W-:Y:S02]  /*6780*/  UIADD3 UR11, UPT, UPT, UR43, 0x300, URZ ;  /* 0x000003002b0b7890 */ /* 0x000fe4000fffe0ff */
[----:B------:R-:W-:Y:S02]  /*6790*/  USHF.L.U32 UR50, UR32, 0x6, URZ ;  /* 0x0000000620327899 */ /* 0x000fe400080006ff */
[----:B------:R-:W-:Y:S05]  /*67a0*/  USHF.L.U32 UR49, UR34, 0x8, URZ ;  /* 0x0000000822317899 */ /* 0x000fea00080006ff */
[----:B------:R-:W2:Y:S01]  /*67b0*/  @!UP0 LDCU.128 UR12, c[0x0][0xb10] ;  /* 0x00016200ff0c87ac */ /* 0x000ea20008000c00 */
[----:B------:R-:W3:Y:S01]  /*67c0*/  @!UP0 LDCU UR5, c[0x0][0xb0c] ;  /* 0x00016180ff0587ac */ /* 0x000ee20008000800 */
[----:B------:R-:W4:Y:S01]  /*67d0*/  @!UP0 LDCU UR10, c[0x0][0xb20] ;  /* 0x00016400ff0a87ac */ /* 0x000f220008000800 */
[----:B--2---:R-:W-:Y:S02]  /*67e0*/  UIMAD.WIDE.U32 UR8, UR38, UR12, URZ ;  /* 0x0000000c260872a5 */ /* 0x004fe4000f8e00ff */
[----:B------:R-:W-:Y:S02]  /*67f0*/  UIMAD.WIDE.U32 UR6, UR37, UR15, URZ ;  /* 0x0000000f250672a5 */ /* 0x000fe4000f8e00ff */
[----:B------:R-:W-:Y:S03]  /*6800*/  @!UP0 UISETP.NE.AND UP1, UPT, UR14, 0x1, UPT ;  /* 0x000000010e00888c */ /* 0x000fe6000bf25270 */
[----:B------:R-:W-:Y:S01]  /*6810*/  @!UP0 UMOV UR4, UR9 ;  /* 0x0000000900048c82 */ /* 0x000fe20008000000 */
[----:B---3--:R-:W-:Y:S02]  /*6820*/  @!UP0 UISETP.NE.AND UP2, UPT, UR5, 0x1, UPT ;  /* 0x000000010500888c */ /* 0x008fe4000bf45270 */
[----:B------:R-:W-:Y:S01]  /*6830*/  @!UP0 USHF.R.U32.HI UR4, URZ, UR13, UR4 ;  /* 0x0000000dff048299 */ /* 0x000fe20008011604 */
[----:B------:R-:W-:Y:S02]  /*6840*/  @!UP0 UMOV UR6, UR7 ;  /* 0x0000000700068c82 */ /* 0x000fe40008000000 */
[----:B----4-:R-:W-:Y:S02]  /*6850*/  @!UP0 USHF.R.U32.HI UR6, URZ, UR10, UR6 ;  /* 0x0000000aff068299 */ /* 0x010fe40008011606 */
[----:B------:R-:W-:Y:S02]  /*6860*/  @!UP0 USEL UR7, UR38, UR4, !UP2 ;  /* 0x0000000426078287 */ /* 0x000fe4000d000000 */
[----:B------:R-:W-:Y:S04]  /*6870*/  @!UP0 USEL UR6, UR37, UR6, !UP1 ;  /* 0x0000000625068287 */ /* 0x000fe8000c800000 */
[----:B------:R-:W-:Y:S02]  /*6880*/  @!UP0 UIADD3 UR4, UPT, UPT, -UR7, UR6, URZ ;  /* 0x0000000607048290 */ /* 0x000fe4000fffe1ff */
[----:B------:R-:W-:Y:S02]  /*6890*/  @!UP0 UIADD3 UR6, UPT, UPT, UR7, -UR6, URZ ;  /* 0x8000000607068290 */ /* 0x000fe4000fffe0ff */
[----:B------:R-:W-:Y:S02]  /*68a0*/  @!UP0 UIMAD UR38, UR4, UR5, UR38 ;  /* 0x00000005042682a4 */ /* 0x000fe4000f8e0226 */
[----:B------:R-:W-:Y:S02]  /*68b0*/  @!UP0 UIMAD UR37, UR6, UR14, UR37 ;  /* 0x0000000e062582a4 */ /* 0x000fe4000f8e0225 */
[----:B------:R-:W-:Y:S09]  /*68c0*/  ULOP3.LUT UP0, URZ, UR11, 0x90, URZ, 0xc0, !UPT ;  /* 0x000000900bff7892 */ /* 0x000ff2000f80c0ff */
[----:B------:R-:W-:Y:S05]  /*68d0*/  BRA.U !UP0, `(.L_x_116) ;  /* 0x0000000108407547 */ /* 0x000fea000b800000 */
[----:B------:R-:W2:Y:S01]  /*68e0*/  LDCU.64 UR8, c[0x4][0x88] ;  /* 0x01001100ff0877ac */ /* 0x000ea20008000a00 */
[----:B------:R-:W-:Y:S01]  /*68f0*/  MOV R3, 0x0 ;  /* 0x0000000000037802 */ /* 0x000fe20000000f00 */
[----:B------:R-:W-:Y:S02]  /*6900*/  HFMA2 R12, -RZ, RZ, 0, 5.9604644775390625e-08 ;  /* 0x00000001ff0c7431 */ /* 0x000fe400000001ff */
[----:B------:R-:W-:Y:S02]  /*6910*/  IMAD.MOV.U32 R8, RZ, RZ, 0x70 ;  /* 0x00000070ff087424 */ /* 0x000fe400078e00ff */
[----:B------:R-:W-:Y:S01]  /*6920*/  IMAD.MOV.U32 R13, RZ, RZ, RZ ;  /* 0x000000ffff0d7224 */ /* 0x000fe200078e00ff */
[----:B------:R-:W3:Y:S01]  /*6930*/  LDCU.64 UR6, c[0x4][0x90] ;  /* 0x01001200ff0677ac */ /* 0x000ee20008000a00 */
[----:B------:R-:W4:Y:S01]  /*6940*/  LDC.64 R2, c[0x4][R3] ;  /* 0x0100000003027b82 */ /* 0x000f220000000a00 */
[----:B------:R-:W1:Y:S01]  /*6950*/  LDCU.64 UR4, c[0x4][0x8] ;  /* 0x01000100ff0477ac */ /* 0x000e620008000a00 */
[----:B--2---:R-:W-:Y:S01]  /*6960*/  MOV R5, UR9 ;  /* 0x0000000900057c02 */ /* 0x004fe20008000f00 */
[----:B------:R-:W-:Y:S01]  /*6970*/  IMAD.U32 R4, RZ, RZ, UR8 ;  /* 0x00000008ff047e24 */ /* 0x000fe2000f8e00ff */
[----:B---3--:R-:W-:Y:S01]  /*6980*/  MOV R7, UR7 ;  /* 0x0000000700077c02 */ /* 0x008fe20008000f00 */
[----:B------:R-:W-:Y:S01]  /*6990*/  IMAD.U32 R6, RZ, RZ, UR6 ;  /* 0x00000006ff067e24 */ /* 0x000fe2000f8e00ff */
[----:B-1----:R-:W-:Y:S01]  /*69a0*/  MOV R11, UR5 ;  /* 0x00000005000b7c02 */ /* 0x002fe20008000f00 */
[----:B------:R-:W-:Y:S02]  /*69b0*/  IMAD.U32 R10, RZ, RZ, UR4 ;  /* 0x00000004ff0a7e24 */ /* 0x000fe4000f8e00ff */
[----:B------:R-:W-:Y:S07]  /*69c0*/  LEPC R20, `(.L_x_116) ;  /* 0x000000001014794e */ /* 0x000fee0000000000 */
[----:B----45:R-:W-:Y:S05]  /*69d0*/  CALL.ABS.NOINC R2 ;  /* 0x0000000002007343 */ /* 0x030fea0003c00000 */
.L_x_116:
[----:B------:R-:W-:Y:S01]  /*69e0*/  LOP3.LUT P0, RZ, R96, 0x90, RZ, 0xc0, !PT ;  /* 0x0000009060ff7812 */ /* 0x000fe2000780c0ff */
[----:B------:R-:W-:Y:S11]  /*69f0*/  BSSY.RECONVERGENT B6, `(.L_x_117) ;  /* 0x0000013000067945 */ /* 0x000ff60003800200 */
[----:B------:R-:W-:Y:S01]  /*6a00*/  @!UPT UIADD3 URZ, UPT, UPT, URZ, URZ, URZ ;  /* 0x000000fffffff290 */ /* 0x000fe2000fffe0ff */
[----:B------:R-:W-:Y:S05]  /*6a10*/  @!P0 BRA `(.L_x_118) ;  /* 0x0000000000408947 */ /* 0x000fea0003800000 */
        /* <DEDUP_REMOVED lines=16> */
.L_x_118:
[----:B------:R-:W-:Y:S05]  /*6b20*/  BSYNC.RECONVERGENT B6 ;  /* 0x0000000000067941 */ /* 0x000fea0003800200 */
.L_x_117:
[----:B------:R-:W-:Y:S01]  /*6b30*/  R2UR UR4, R89 ;  /* 0x00000000590472ca */ /* 0x000fe200000e0000 */
[----:B------:R-:W-:Y:S01]  /*6b40*/  UISETP.NE.U32.AND UP0, UPT, UR60, URZ, UPT ;  /* 0x000000ff3c00728c */ /* 0x000fe2000bf05070 */
[----:B------:R-:W-:Y:S02]  /*6b50*/  ISETP.NE.U32.AND P4, PT, R82, RZ, PT ;  /* 0x000000ff5200720c */ /* 0x000fe40003f85070 */
[----:B------:R-:W-:Y:S01]  /*6b60*/  ISETP.NE.U32.AND P2, PT, RZ, UR46, PT ;  /* 0x0000002eff007c0c */ /* 0x000fe2000bf45070 */
[----:B------:R-:W-:Y:S01]  /*6b70*/  UISETP.NE.AND.EX UP1, UPT, UR61, URZ, UPT, UP0 ;  /* 0x000000ff3d00728c */ /* 0x000fe2000bf25300 */
[----:B------:R-:W-:Y:S01]  /*6b80*/  ISETP.NE.AND.EX P4, PT, R83, RZ, PT, P4 ;  /* 0x000000ff5300720c */ /* 0x000fe20003f85340 */
[----:B------:R-:W-:Y:S01]  /*6b90*/  UPLOP3.LUT UP0, UPT, UPT, UPT, UPT, 0x40, 0x4 ;  /* 0x000000000004789c */ /* 0x000fe20003f0e870 */
[----:B------:R-:W-:Y:S05]  /*6ba0*/  ISETP.NE.AND.EX P2, PT, RZ, UR47, PT, P2 ;  /* 0x0000002fff007c0c */ /* 0x000fea000bf45320 */
[----:B------:R-:W-:Y:S06]  /*6bb0*/  UISETP.NE.AND UP2, UPT, UR4, URZ, UPT ;  /* 0x000000ff0400728c */ /* 0x000fec000bf45270 */
[----:B------:R-:W-:Y:S05]  /*6bc0*/  PLOP3.LUT P1, PT, PT, PT, UP2, 0x80, 0x8 ;  /* 0x000000000008781c */ /* 0x000fea0003f2f028 */
[----:B------:R-:W-:Y:S06]  /*6bd0*/  @UP2 UPLOP3.LUT UP0, UPT, UPT, UPT, UP1, 0x80, 0x8 ;  /* 0x000000000008289c */ /* 0x000fec0003f0f010 */
[----:B------:R-:W-:Y:S01]  /*6be0*/  PLOP3.LUT P0, PT, PT, PT, UP0, 0x80, 0x8 ;  /* 0x000000000008781c */ /* 0x000fe20003f0f008 */
[----:B------:R-:W-:Y:S01]  /*6bf0*/  @!UPT UIADD3 URZ, UPT, UPT, URZ, URZ, URZ ;  /* 0x000000fffffff290 */ /* 0x000fe2000fffe0ff */
[----:B------:R-:W-:Y:S11]  /*6c00*/  BRA.U !UP1, `(.L_x_119) ;  /* 0x00000001093c7547 */ /* 0x000ff6000b800000 */
[----:B------:R-:W-:Y:S01]  /*6c10*/  UISETP.NE.U32.AND UP0, UPT, UR46, URZ, UPT ;  /* 0x000000ff2e00728c */ /* 0x000fe2000bf05070 */
[----:B-1----:R-:W-:Y:S01]  /*6c20*/  HFMA2 R0, -RZ, RZ, 0, 5.9604644775390625e-08 ;  /* 0x00000001ff007431 */ /* 0x002fe200000001ff */
[----:B------:R-:W1:Y:S01]  /*6c30*/  LDCU.64 UR8, c[0x0][0x358] ;  /* 0x00006b00ff0877ac */ /* 0x000e620008000a00 */
[----:B------:R-:W-:Y:S01]  /*6c40*/  IMAD.MOV.U32 R86, RZ, RZ, 0x1 ;  /* 0x00000001ff567424 */ /* 0x000fe200078e00ff */
[----:B------:R-:W-:Y:S06]  /*6c50*/  UISETP.NE.AND.EX UP0, UPT, UR47, URZ, UPT, UP0 ;  /* 0x000000ff2f00728c */ /* 0x000fec000bf05300 */
[----:B------:R-:W-:Y:S05]  /*6c60*/  PLOP3.LUT P3, PT, PT, PT, UP0, 0x80, 0x8 ;  /* 0x000000000008781c */ /* 0x000fea0003f6f008 */
[----:B------:R-:W2:Y:S01]  /*6c70*/  @UP0 LDCU.64 UR4, c[0x0][0x888] ;  /* 0x00011100ff0407ac */ /* 0x000ea20008000a00 */
[----:B------:R-:W-:Y:S07]  /*6c80*/  @UP0 UIMAD UR6, UR36, UR60, URZ ;  /* 0x0000003c240602a4 */ /* 0x000fee000f8e02ff */
[----:B------:R-:W-:Y:S01]  /*6c90*/  @!P3 PRMT R86, R0, 0x7610, R86 ;  /* 0x000076100056b816 */ /* 0x000fe20000000056 */
[----:B--2---:R-:W-:Y:S06]  /*6ca0*/  @UP0 UIMAD.WIDE UR4, UR6, 0x4, UR4 ;  /* 0x00000004060408a5 */ /* 0x004fec000f8e0204 */
[----:B------:R-:W-:Y:S01]  /*6cb0*/  IMAD.U32 R2, RZ, RZ, UR4 ;  /* 0x00000004ff027e24 */ /* 0x000fe2000f8e00ff */
[----:B------:R-:W-:Y:S04]  /*6cc0*/  MOV R3, UR5 ;  /* 0x0000000500037c02 */ /* 0x000fe80008000f00 */
[----:B------:R-:W2:Y:S01]  /*6cd0*/  @!UP0 LDCU UR4, c[0x0][0x880] ;  /* 0x00011000ff0487ac */ /* 0x000ea20008000800 */
[----:B-1---5:R3:W5:Y:S02]  /*6ce0*/  @P3 LDG.E R41, desc[UR8][R2.64] ;  /* 0x0000000802293981 */ /* 0x022764000c1e1900 */
[----:B--23--:R-:W-:Y:S02]  /*6cf0*/  @!P3 IMAD.U32 R41, RZ, RZ, UR4 ;  /* 0x00000004ff29be24 */ /* 0x00cfe4000f8e00ff */
.L_x_119:
[----:B------:R-:W-:Y:S05]  /*6d00*/  @!P4 BRA `(.L_x_120) ;  /* 0x000000000024c947 */ /* 0x000fea0003800000 */
[----:B------:R-:W-:Y:S01]  /*6d10*/  ISETP.NE.U32.AND P3, PT, R80, RZ, PT ;  /* 0x000000ff5000720c */ /* 0x000fe20003f65070 */
[----:B------:R-:W2:Y:S03]  /*6d20*/  LDCU.64 UR4, c[0x0][0x358] ;  /* 0x00006b00ff0477ac */ /* 0x000ea60008000a00 */
[----:B------:R-:W-:Y:S11]  /*6d30*/  ISETP.NE.AND.EX P3, PT, R81, RZ, PT, P3 ;  /* 0x000000ff5100720c */ /* 0x000ff60003f65330 */
[----:B------:R-:W-:Y:S02]  /*6d40*/  @!UPT UIADD3 URZ, UPT, UPT, URZ, URZ, URZ ;  /* 0x000000fffffff290 */ /* 0x000fe4000fffe0ff */
[----:B------:R-:W3:Y:S01]  /*6d50*/  @P3 LDC.64 R2, c[0x0][0x8a8] ;  /* 0x00022a00ff023b82 */ /* 0x000ee20000000a00 */
[----:B-1----:R-:W-:Y:S04]  /*6d60*/  @P3 IMAD R0, R82, UR36, RZ ;  /* 0x0000002452003c24 */ /* 0x002fe8000f8e02ff */
[----:B---3--:R-:W-:Y:S05]  /*6d70*/  @P3 IMAD.WIDE R2, R0, 0x4, R2 ;  /* 0x0000000400023825 */ /* 0x008fea00078e0202 */
[----:B--2--5:R2:W5:Y:S02]  /*6d80*/  @P3 LDG.E R38, desc[UR4][R2.64] ;  /* 0x0000000402263981 */ /* 0x024564000c1e1900 */
[----:B--2---:R-:W3:Y:S02]  /*6d90*/  @!P3 LDC R38, c[0x0][0x8a0] ;  /* 0x00022800ff26bb82 */ /* 0x004ee40000000800 */
.L_x_120:
[----:B-----5:R-:W-:Y:S01]  /*6da0*/  FSETP.NEU.AND P4, PT, R41, RZ, PT ;  /* 0x000000ff2900720b */ /* 0x020fe20003f8d000 */
[----:B------:R-:W-:Y:S01]  /*6db0*/  BSSY B1, `(.L_x_121) ;  /* 0x0000041000017945 */ /* 0x000fe20003800000 */
[----:B------:R-:W-:Y:S01]  /*6dc0*/  SEL R3, RZ, 0xffffffff, P2 ;  /* 0xffffffffff037807 */ /* 0x000fe20001000000 */
[----:B------:R-:W-:Y:S01]  /*6dd0*/  IMAD.MOV.U32 R71, RZ, RZ, 0x1 ;  /* 0x00000001ff477424 */ /* 0x000fe200078e00ff */
[----:B------:R-:W-:Y:S01]  /*6de0*/  LOP3.LUT P3, RZ, R86, 0xff, RZ, 0xc0, !PT ;  /* 0x000000ff56ff7812 */ /* 0x000fe2000786c0ff */
[C---:B------:R-:W-:Y:S01]  /*6df0*/  IMAD R39, R36.reuse, 0x80, R37 ;  /* 0x0000008024277824 */ /* 0x040fe200078e0225 */
[----:B-1----:R-:W-:Y:S02]  /*6e00*/  @P1 SEL R0, RZ, 0xffffffff, P4 ;  /* 0xffffffffff001807 */ /* 0x002fe40002000000 */
[----:B------:R-:W-:Y:S02]  /*6e10*/  CS2R R78, SRZ ;  /* 0x00000000004e7805 */ /* 0x000fe4000001ff00 */
[----:B------:R-:W-:Y:S02]  /*6e20*/  LEA R5, R93, UR43, 0x3 ;  /* 0x0000002b5d057c11 */ /* 0x000fe4000f8e18ff */
[----:B------:R-:W-:Y:S02]  /*6e30*/  CS2R R76, SRZ ;  /* 0x00000000004c7805 */ /* 0x000fe4000001ff00 */
[----:B------:R-:W-:Y:S02]  /*6e40*/  @P0 SEL R0, R3, R0, !P3 ;  /* 0x0000000003000207 */ /* 0x000fe40005800000 */
[----:B------:R-:W-:Y:S02]  /*6e50*/  CS2R R74, SRZ ;  /* 0x00000000004a7805 */ /* 0x000fe4000001ff00 */
[----:B------:R-:W-:Y:S02]  /*6e60*/  LEA R90, R36, UR43, 0x3 ;  /* 0x0000002b245a7c11 */ /* 0x000fe4000f8e18ff */
[----:B------:R-:W-:Y:S02]  /*6e70*/  CS2R R72, SRZ ;  /* 0x0000000000487805 */ /* 0x000fe4000001ff00 */
[----:B------:R-:W-:Y:S02]  /*6e80*/  @P1 LOP3.LUT R0, R0, 0x1, RZ, 0xc0, !PT ;  /* 0x0000000100001812 */ /* 0x000fe400078ec0ff */
[----:B------:R-:W-:Y:S02]  /*6e90*/  SHF.L.U32 R7, R95, 0x1f, RZ ;  /* 0x0000001f5f077819 */ /* 0x000fe400000006ff */
[----:B------:R-:W-:Y:S02]  /*6ea0*/  ISETP.NE.U32.OR P6, PT, R0, 0x1, !P1 ;  /* 0x000000010000780c */ /* 0x000fe40004fc5470 */
[----:B------:R-:W-:Y:S02]  /*6eb0*/  PLOP3.LUT P2, PT, PT, PT, UP1, 0x80, 0x8 ;  /* 0x000000000008781c */ /* 0x000fe40003f4f018 */
[----:B------:R-:W-:Y:S02]  /*6ec0*/  SEL R0, RZ, 0xffffffff, P4 ;  /* 0xffffffffff007807 */ /* 0x000fe40002000000 */
[----:B------:R-:W-:Y:S07]  /*6ed0*/  P2R R102, PR, RZ, 0x40 ;  /* 0x00000040ff667803 */ /* 0x000fee0000000000 */
[----:B------:R-:W-:Y:S02]  /*6ee0*/  @P6 SHF.L.U32 R2, R92, 0x1f, RZ ;  /* 0x0000001f5c026819 */ /* 0x000fe400000006ff */
[----:B------:R-:W-:Y:S02]  /*6ef0*/  @P2 SEL R0, R3, R0, !P3 ;  /* 0x0000000003002207 */ /* 0x000fe40005800000 */
[----:B------:R-:W1:Y:S02]  /*6f00*/  @P6 SYNCS.PHASECHK.TRANS64.TRYWAIT P1, [R5+URZ+0x100], R2 ;  /* 0x00010002050065a7 */ /* 0x000e6400080211ff */
[----:B------:R-:W-:Y:S04]  /*6f10*/  LOP3.LUT R0, R0, 0x1, RZ, 0xc0, !PT ;  /* 0x0000000100007812 */ /* 0x000fe800078ec0ff */
[----:B------:R-:W-:Y:S04]  /*6f20*/  ISETP.NE.U32.AND P5, PT, R0, 0x1, PT ;  /* 0x000000010000780c */ /* 0x000fe80003fa5070 */
[----:B------:R-:W-:Y:S01]  /*6f30*/  P2R R100, PR, RZ, 0x20 ;  /* 0x00000020ff647803 */ /* 0x000fe20000000000 */
[----:B------:R2:W4:Y:S01]  /*6f40*/  SYNCS.PHASECHK.TRANS64.TRYWAIT P0, [R90+URZ+0x170], R7 ;  /* 0x000170075a0075a7 */ /* 0x00052200080011ff */
[----:B-1----:R-:W-:Y:S01]  /*6f50*/  @P6 SEL R71, RZ, 0x1, !P1 ;  /* 0x00000001ff476807 */ /* 0x002fe20004800000 */
[----:B--2---:R-:W-:Y:S06]  /*6f60*/  @!P6 BRA `(.L_x_122) ;  /* 0x000000000094e947 */ /* 0x004fec0003800000 */
[----:B------:R-:W-:Y:S01]  /*6f70*/  @P5 IMAD R4, R93, 0x1000, R84 ;  /* 0x000010005d045824 */ /* 0x000fe200078e0254 */
[----:B------:R-:W-:Y:S01]  /*6f80*/  LOP3.LUT P6, RZ, R85, 0x80, RZ, 0xc0, !PT ;  /* 0x0000008055ff7812 */ /* 0x000fe200078cc0ff */
[----:B------:R-:W1:Y:S01]  /*6f90*/  S2R R0, SR_CgaCtaId ;  /* 0x0000000000007919 */ /* 0x000e620000008800 */
[----:B------:R-:W-:Y:S01]  /*6fa0*/  ISETP.NE.AND P2, PT, R71, RZ, PT ;  /* 0x000000ff4700720c */ /* 0x000fe20003f45270 */
[----:B------:R-:W-:Y:S01]  /*6fb0*/  @P5 VIADD R3, R4, UR43 ;  /* 0x0000002b04035c36 */ /* 0x000fe20008000000 */
[----:B------:R-:W-:Y:S01]  /*6fc0*/  PLOP3.LUT P1, PT, PT, PT, PT, 0x8, 0x80 ;  /* 0x000000000080781c */ /* 0x000fe20003f2e170 */
[----:B------:R-:W-:Y:S01]  /*6fd0*/  BSSY B0, `(.L_x_123) ;  /* 0x000000d000007945 */ /* 0x000fe20003800000 */
[----:B------:R-:W-:Y:S01]  /*6fe0*/  @P5 PLOP3.LUT P1, PT, P6, PT, PT, 0x80, 0x8 ;  /* 0x000000000008581c */ /* 0x000fe2000372f070 */
[C---:B------:R-:W-:Y:S01]  /*6ff0*/  @P5 VIADD R2, R3.reuse, 0x300 ;  /* 0x0000030003025836 */ /* 0x040fe20000000000 */
[----:B------:R-:W-:Y:S01]  /*7000*/  CS2R R74, SRZ ;  /* 0x00000000004a7805 */ /* 0x000fe2000001ff00 */
[----:B------:R-:W-:Y:S01]  /*7010*/  @P5 VIADD R3, R3, 0x310 ;  /* 0x0000031003035836 */ /* 0x000fe20000000000 */
[----:B------:R-:W-:Y:S02]  /*7020*/  CS2R R72, SRZ ;  /* 0x0000000000487805 */ /* 0x000fe4000001ff00 */
[----:B------:R-:W-:Y:S02]  /*7030*/  CS2R R78, SRZ ;  /* 0x00000000004e7805 */ /* 0x000fe4000001ff00 */
[----:B------:R-:W-:Y:S05]  /*7040*/  CS2R R76, SRZ ;  /* 0x00000000004c7805 */ /* 0x000fea000001ff00 */
[----:B------:R-:W-:Y:S01]  /*7050*/  @P1 VIADD R3, R2, 0xfffffff0 ;  /* 0xfffffff002031836 */ /* 0x000fe20000000000 */
[----:B------:R-:W-:Y:S06]  /*7060*/  @P2 BRA `(.L_x_124) ;  /* 0x00000000000c2947 */ /* 0x000fec0003800000 */
[----:B------:R-:W-:Y:S04]  /*7070*/  SHF.L.U32 R2, R92, 0x1f, RZ ;  /* 0x0000001f5c027819 */ /* 0x000fe800000006ff */
[----:B------:R-:W2:Y:S02]  /*7080*/  SYNCS.PHASECHK.TRANS64.TRYWAIT P1, [R5+URZ+0x100], R2 ;  /* 0x00010002050075a7 */ /* 0x000ea400080211ff */
[----:B--2---:R-:W-:Y:S05]  /*7090*/  @!P1 BRA `(.L_x_125) ;  /* 0x0000004400b09947 */ /* 0x004fea0003800000 */
.L_x_124:
[----:B------:R-:W-:Y:S05]  /*70a0*/  BSYNC B0 ;  /* 0x0000000000007941 */ /* 0x000fea0003800000 */
.L_x_123:
[----:B------:R-:W-:Y:S01]  /*70b0*/  ISETP.NE.AND P1, PT, R100, RZ, PT ;  /* 0x000000ff6400720c */ /* 0x000fe20003f25270 */
[----:B--2---:R-:W-:Y:S02]  /*70c0*/  VIADD R5, R5, 0x120 ;  /* 0x0000012005057836 */ /* 0x004fe40000000000 */
[----:B------:R-:W-:Y:S03]  /*70d0*/  VIADD R93, R93, 0x1 ;  /* 0x000000015d5d7836 */ /* 0x000fe60000000000 */
[----:B-1----:R-:W-:Y:S07]  /*70e0*/  PRMT R0, R0, 0x654, R5 ;  /* 0x0000065400007816 */ /* 0x002fee0000000005 */
[----:B------:R1:W2:Y:S04]  /*70f0*/  @P1 LDS.128 R72, [R4+UR43+0x300] ;  /* 0x0003002b04481984 */ /* 0x0002a80008000c00 */
[----:B------:R1:W1:Y:S01]  /*7100*/  @P1 LDS.128 R76, [R3] ;  /* 0x00000000034c1984 */ /* 0x0002620000000c00 */
[C---:B------:R-:W-:Y:S01]  /*7110*/  ISETP.NE.AND P1, PT, R93.reuse, 0x4, PT ;  /* 0x000000045d00780c */ /* 0x040fe20003f25270 */
[----:B------:R-:W-:Y:S01]  /*7120*/  @!PT LDS RZ, [RZ] ;  /* 0x00000000fffff984 */ /* 0x000fe20000000800 */
[----:B------:R-:W-:Y:S01]  /*7130*/  @!PT LDS RZ, [RZ] ;  /* 0x00000000fffff984 */ /* 0x000fe20000000800 */
[----:B------:R-:W-:Y:S01]  /*7140*/  @!PT LDS RZ, [RZ] ;  /* 0x00000000fffff984 */ /* 0x000fe20000000800 */
[----:B------:R-:W-:Y:S01]  /*7150*/  @!PT LDS RZ, [RZ] ;  /* 0x00000000fffff984 */ /* 0x000fe20000000800 */
[----:B------:R5:W-:Y:S06]  /*7160*/  MEMBAR.ALL.CTA ;  /* 0x0000000000007992 */ /* 0x000bec0000008000 */
[----:B-----5:R-:W5:Y:S01]  /*7170*/  FENCE.VIEW.ASYNC.S ;  /* 0x00000000000073c6 */ /* 0x020f620000000000 */
[----:B------:R-:W-:Y:S02]  /*7180*/  SEL R5, RZ, 0x1, P1 ;  /* 0x00000001ff057807 */ /* 0x000fe40000800000 */
[----:B------:R-:W-:Y:S02]  /*7190*/  SEL R93, R93, RZ, P1 ;  /* 0x000000ff5d5d7207 */ /* 0x000fe40000800000 */
[----:B------:R-:W-:Y:S01]  /*71a0*/  LOP3.LUT R92, R92, R5, RZ, 0x3c, !PT ;  /* 0x000000055c5c7212 */ /* 0x000fe200078e3cff */
[----:B-----5:R1:W-:Y:S06]  /*71b0*/  SYNCS.ARRIVE.TRANS64.RED.A1T0 RZ, [R0+URZ], RZ ;  /* 0x000000ff00ff79a7 */ /* 0x0203ec00081004ff */
.L_x_122:
[----:B------:R-:W-:Y:S05]  /*71c0*/  BSYNC B1 ;  /* 0x0000000000017941 */ /* 0x000fea0003800000 */
.L_x_121:
[----:B-1----:R-:W-:Y:S04]  /*71d0*/  SHF.R.U32.HI R0, RZ, 0x15, R39 ;  /* 0x00000015ff007819 */ /* 0x002fe80000011627 */
[----:B------:R-:W-:Y:S01]  /*71e0*/  LOP3.LUT P1, RZ, R0, 0x3, R87, 0x48, !PT ;  /* 0x0000000300ff7812 */ /* 0x000fe20007824857 */
[----:B------:R-:W-:Y:S01]  /*71f0*/  @!UPT UIADD3 URZ, UPT, UPT, URZ, URZ, URZ ;  /* 0x000000fffffff290 */ /* 0x000fe2000fffe0ff */
[----:B----4-:R-:W-:Y:S11]  /*7200*/  @P0 BRA `(.L_x_126) ;  /* 0x0000000000080947 */ /* 0x010ff60003800000 */
[----:B------:R-:W1:Y:S02]  /*7210*/  SYNCS.PHASECHK.TRANS64.TRYWAIT P0, [R90+URZ+0x170], R7 ;  /* 0x000170075a0075a7 */ /* 0x000e6400080011ff */
[----:B-1----:R-:W-:Y:S05]  /*7220*/  @!P0 BRA `(.L_x_127) ;  /* 0x0000004400608947 */ /* 0x002fea0003800000 */
.L_x_126:
[----:B------:R-:W-:Y:S05]  /*7230*/  @!P1 BRA `(.L_x_128) ;  /* 0x0000000000409947 */ /* 0x000fea0003800000 */
[----:B------:R-:W4:Y:S01]  /*7240*/  LDCU.64 UR8, c[0x4][0x78] ;  /* 0x01000f00ff0877ac */ /* 0x000f220008000a00 */
[----:B------:R-:W-:Y:S01]  /*7250*/  MOV R3, 0x0 ;  /* 0x0000000000037802 */ /* 0x000fe20000000f00 */
[----:B------:R-:W-:Y:S02]  /*7260*/  HFMA2 R12, -RZ, RZ, 0, 5.9604644775390625e-08 ;  /* 0x00000001ff0c7431 */ /* 0x000fe400000001ff */
[----:B------:R-:W-:Y:S02]  /*7270*/  IMAD.MOV.U32 R8, RZ, RZ, 0x192 ;  /* 0x00000192ff087424 */ /* 0x000fe400078e00ff */
[----:B------:R-:W-:Y:S01]  /*7280*/  IMAD.MOV.U32 R13, RZ, RZ, RZ ;  /* 0x000000ffff0d7224 */ /* 0x000fe200078e00ff */
[----:B------:R-:W1:Y:S01]  /*7290*/  LDCU.64 UR6, c[0x4][0x80] ;  /* 0x01001000ff0677ac */ /* 0x000e620008000a00 */
[----:B------:R-:W2:Y:S01]  /*72a0*/  LDC.64 R2, c[0x4][R3] ;  /* 0x0100000003027b82 */ /* 0x000ea20000000a00 */
[----:B------:R-:W5:Y:S01]  /*72b0*/  LDCU.64 UR4, c[0x4][0x18] ;  /* 0x01000300ff0477ac */ /* 0x000f620008000a00 */
[----:B----4-:R-:W-:Y:S01]  /*72c0*/  MOV R5, UR9 ;  /* 0x0000000900057c02 */ /* 0x010fe20008000f00 */
[----:B------:R-:W-:Y:S01]  /*72d0*/  IMAD.U32 R4, RZ, RZ, UR8 ;  /* 0x00000008ff047e24 */ /* 0x000fe2000f8e00ff */
[----:B-1----:R-:W-:Y:S01]  /*72e0*/  MOV R7, UR7 ;  /* 0x0000000700077c02 */ /* 0x002fe20008000f00 */
[----:B------:R-:W-:Y:S01]  /*72f0*/  IMAD.U32 R6, RZ, RZ, UR6 ;  /* 0x00000006ff067e24 */ /* 0x000fe2000f8e00ff */
[----:B-----5:R-:W-:Y:S01]  /*7300*/  MOV R11, UR5 ;  /* 0x00000005000b7c02 */ /* 0x020fe20008000f00 */
[----:B------:R-:W-:Y:S02]  /*7310*/  IMAD.U32 R10, RZ, RZ, UR4 ;  /* 0x00000004ff0a7e24 */ /* 0x000fe4000f8e00ff */
[----:B------:R-:W-:Y:S07]  /*7320*/  LEPC R20, `(.L_x_128) ;  /* 0x000000001014794e */ /* 0x000fee0000000000 */
[----:B--23--:R-:W-:Y:S05]  /*7330*/  CALL.ABS.NOINC R2 ;  /* 0x0000000002007343 */ /* 0x00cfea0003c00000 */
.L_x_128:
[-C--:B--2---:R-:W-:Y:S01]  /*7340*/  F2FP.F16.E5M2.UNPACK_B R42, R72.reuse ;  /* 0x00000048ff2a723e */ /* 0x084fe200020004ff */
[----:B------:R-:W-:Y:S05]  /*7350*/  WARPSYNC.ALL ;  /* 0x0000000000007948 */ /* 0x000fea0003800000 */
[----:B------:R-:W-:Y:S01]  /*7360*/  R2UR UR4, R39 ;  /* 0x00000000270472ca */ /* 0x000fe200000e0000 */
[--C-:B------:R-:W-:Y:S01]  /*7370*/  HADD2.F32 R40, -RZ, R42.reuse.H0_H0 ;  /* 0x2000002aff287230 */ /* 0x100fe20000004100 */
[----:B------:R-:W-:Y:S01]  /*7380*/  F2FP.F16.E5M2.UNPACK_B R43, R72.H1 ;  /* 0x00000048ff2b723e */ /* 0x000fe200030004ff */
[----:B------:R-:W-:Y:S01]  /*7390*/  HADD2.F32 R42, -RZ, R42.H1_H1 ;  /* 0x3000002aff2a7230 */ /* 0x000fe20000004100 */
[-C--:B------:R-:W-:Y:S01]  /*73a0*/  F2FP.F16.E5M2.UNPACK_B R45, R73.reuse ;  /* 0x00000049ff2d723e */ /* 0x080fe200020004ff */
[----:B------:R-:W-:Y:S01]  /*73b0*/  BSSY.RECONVERGENT B0, `(.L_x_129) ;  /* 0x000009e000007945 */ /* 0x000fe20003800200 */
[----:B------:R-:W-:Y:S01]  /*73c0*/  F2FP.F16.E5M2.UNPACK_B R47, R73.H1 ;  /* 0x00000049ff2f723e */ /* 0x000fe200030004ff */
[--C-:B------:R-:W-:Y:S01]  /*73d0*/  HADD2.F32 R44, -RZ, R43.reuse.H0_H0 ;  /* 0x2000002bff2c7230 */ /* 0x100fe20000004100 */
[-C--:B------:R-:W-:Y:S01]  /*73e0*/  F2FP.F16.E5M2.UNPACK_B R49, R74.reuse ;  /* 0x0000004aff31723e */ /* 0x080fe200020004ff */
[----:B------:R-:W-:Y:S01]  /*73f0*/  HADD2.F32 R46, -RZ, R43.H1_H1 ;  /* 0x3000002bff2e7230 */ /* 0x000fe20000004100 */
[----:B------:R-:W-:Y:S01]  /*7400*/  F2FP.F16.E5M2.UNPACK_B R51, R74.H1 ;  /* 0x0000004aff33723e */ /* 0x000fe200030004ff */
[--C-:B------:R-:W-:Y:S01]  /*7410*/  HADD2.F32 R43, -RZ, R45.reuse.H0_H0 ;  /* 0x2000002dff2b7230 */ /* 0x100fe20000004100 */
[-C--:B------:R-:W-:Y:S01]  /*7420*/  F2FP.F16.E5M2.UNPACK_B R53, R75.reuse ;  /* 0x0000004bff35723e */ /* 0x080fe200020004ff */
[----:B-1----:R-:W3:Y:S01]  /*7430*/  LDTM.x32 R4, tmem[UR4] ;  /* 0x00000004000479ee */ /* 0x002ee200082c0000 */
[----:B------:R-:W-:Y:S01]  /*7440*/  F2FP.F16.E5M2.UNPACK_B R55, R75.H1 ;  /* 0x0000004bff37723e */ /* 0x000fe200030004ff */
[----:B------:R-:W-:Y:S01]  /*7450*/  HADD2.F32 R48, -RZ, R45.H1_H1 ;  /* 0x3000002dff307230 */ /* 0x000fe20000004100 */
[-C--:B------:R-:W-:Y:S01]  /*7460*/  F2FP.F16.E5M2.UNPACK_B R57, R76.reuse ;  /* 0x0000004cff39723e */ /* 0x080fe200020004ff */
[----:B------:R-:W-:Y:S01]  /*7470*/  HADD2.F32 R52, -RZ, R49.H1_H1 ;  /* 0x30000031ff347230 */ /* 0x000fe20000004100 */
[----:B------:R-:W-:Y:S01]  /*7480*/  IADD3 R112, PT, PT, R84, UR43, RZ ;  /* 0x0000002b54707c10 */ /* 0x000fe2000fffe0ff */
[----:B------:R-:W-:Y:S01]  /*7490*/  HADD2.F32 R56, -RZ, R53.H1_H1 ;  /* 0x30000035ff387230 */ /* 0x000fe20000004100 */
[----:B------:R-:W-:Y:S01]  /*74a0*/  MOV R101, 0x10 ;  /* 0x0000001000657802 */ /* 0x000fe20000000f00 */
[----:B------:R-:W-:Y:S01]  /*74b0*/  HADD2.F32 R60, -RZ, R57.H1_H1 ;  /* 0x30000039ff3c7230 */ /* 0x000fe20000004100 */
[----:B------:R-:W-:Y:S01]  /*74c0*/  LOP3.LUT P5, RZ, R85, 0x80, RZ, 0xc0, !PT ;  /* 0x0000008055ff7812 */ /* 0x000fe200078ac0ff */
[--C-:B------:R-:W-:Y:S01]  /*74d0*/  HADD2.F32 R45, -RZ, R47.reuse.H0_H0 ;  /* 0x2000002fff2d7230 */ /* 0x100fe20000004100 */
[----:B------:R-:W-:Y:S01]  /*74e0*/  F2FP.F16.E5M2.UNPACK_B R59, R76.H1 ;  /* 0x0000004cff3b723e */ /* 0x000fe200030004ff */
[----:B------:R-:W-:Y:S01]  /*74f0*/  HADD2.F32 R50, -RZ, R47.H1_H1 ;  /* 0x3000002fff327230 */ /* 0x000fe20000004100 */
[----:B------:R-:W-:Y:S01]  /*7500*/  SEL R101, R101, 0xfffffff0, !P5 ;  /* 0xfffffff065657807 */ /* 0x000fe20006800000 */
[----:B------:R-:W-:Y:S01]  /*7510*/  HADD2.F32 R47, -RZ, R49.H0_H0 ;  /* 0x20000031ff2f7230 */ /* 0x000fe20000004100 */
[-C--:B------:R-:W-:Y:S01]  /*7520*/  F2FP.F16.E5M2.UNPACK_B R61, R77.reuse ;  /* 0x0000004dff3d723e */ /* 0x080fe200020004ff */
[--C-:B------:R-:W-:Y:S01]  /*7530*/  HADD2.F32 R49, -RZ, R51.reuse.H0_H0 ;  /* 0x20000033ff317230 */ /* 0x100fe20000004100 */
[----:B------:R-:W-:Y:S01]  /*7540*/  F2FP.F16.E5M2.UNPACK_B R63, R77.H1 ;  /* 0x0000004dff3f723e */ /* 0x000fe200030004ff */
[----:B------:R-:W-:Y:S01]  /*7550*/  HADD2.F32 R54, -RZ, R51.H1_H1 ;  /* 0x30000033ff367230 */ /* 0x000fe20000004100 */
[-C--:B------:R-:W-:Y:S01]  /*7560*/  F2FP.F16.E5M2.UNPACK_B R65, R78.reuse ;  /* 0x0000004eff41723e */ /* 0x080fe200020004ff */
[----:B------:R-:W-:Y:S01]  /*7570*/  HADD2.F32 R51, -RZ, R53.H0_H0 ;  /* 0x20000035ff337230 */ /* 0x000fe20000004100 */
[----:B------:R-:W-:Y:S01]  /*7580*/  F2FP.F16.E5M2.UNPACK_B R67, R78.H1 ;  /* 0x0000004eff43723e */ /* 0x000fe200030004ff */
[----:B------:R-:W-:Y:S01]  /*7590*/  HADD2.F32 R64, -RZ, R61.H1_H1 ;  /* 0x3000003dff407230 */ /* 0x000fe20000004100 */
[----:B------:R-:W-:Y:S01]  /*75a0*/  ISETP.NE.AND P0, PT, R97, RZ, PT ;  /* 0x000000ff6100720c */ /* 0x000fe20003f05270 */
[C---:B---3--:R-:W-:Y:S01]  /*75b0*/  FMUL R0, R38.reuse, R4 ;  /* 0x0000000426007220 */ /* 0x048fe20000400000 */
[C---:B------:R-:W-:Y:S01]  /*75c0*/  FMUL R2, R38.reuse, R5 ;  /* 0x0000000526027220 */ /* 0x040fe20000400000 */
[C---:B------:R-:W-:Y:S01]  /*75d0*/  FMUL R4, R38.reuse, R8 ;  /* 0x0000000826047220 */ /* 0x040fe20000400000 */
[C---:B------:R-:W-:Y:S01]  /*75e0*/  FMUL R5, R38.reuse, R9 ;  /* 0x0000000926057220 */ /* 0x040fe20000400000 */
[C---:B------:R-:W-:Y:S01]  /*75f0*/  FFMA R0, R41.reuse, R40, R0 ;  /* 0x0000002829007223 */ /* 0x040fe20000000000 */
[C---:B------:R-:W-:Y:S01]  /*7600*/  FFMA R2, R41.reuse, R42, R2 ;  /* 0x0000002a29027223 */ /* 0x040fe20000000002 */
[C---:B------:R-:W-:Y:S01]  /*7610*/  FMUL R8, R38.reuse, R12 ;  /* 0x0000000c26087220 */ /* 0x040fe20000400000 */
[C---:B------:R-:W-:Y:S01]  /*7620*/  FMUL R9, R38.reuse, R13 ;  /* 0x0000000d26097220 */ /* 0x040fe20000400000 */
[C---:B------:R-:W-:Y:S01]  /*7630*/  FMUL R12, R38.reuse, R16 ;  /* 0x00000010260c7220 */ /* 0x040fe20000400000 */
[C---:B------:R-:W-:Y:S01]  /*7640*/  FMUL R13, R38.reuse, R17 ;  /* 0x00000011260d7220 */ /* 0x040fe20000400000 */
[C---:B------:R-:W-:Y:S01]  /*7650*/  FMUL R16, R38.reuse, R20 ;  /* 0x0000001426107220 */ /* 0x040fe20000400000 */
[C---:B------:R-:W-:Y:S01]  /*7660*/  FMUL R17, R38.reuse, R21 ;  /* 0x0000001526117220 */ /* 0x040fe20000400000 */
[C---:B------:R-:W-:Y:S01]  /*7670*/  FMUL R20, R38.reuse, R24 ;  /* 0x0000001826147220 */ /* 0x040fe20000400000 */
[C---:B------:R-:W-:Y:S01]  /*7680*/  FMUL R21, R38.reuse, R25 ;  /* 0x0000001926157220 */ /* 0x040fe20000400000 */
[----:B------:R-:W-:Y:S02]  /*7690*/  HADD2.F32 R68, -RZ, R65.H1_H1 ;  /* 0x30000041ff447230 */ /* 0x000fe40000004100 */
[C---:B------:R-:W-:Y:S01]  /*76a0*/  FMUL R24, R38.reuse, R28 ;  /* 0x0000001c26187220 */ /* 0x040fe20000400000 */
[C---:B------:R-:W-:Y:S01]  /*76b0*/  FMUL R25, R38.reuse, R29 ;  /* 0x0000001d26197220 */ /* 0x040fe20000400000 */
[C---:B------:R-:W-:Y:S01]  /*76c0*/  FMUL R28, R38.reuse, R32 ;  /* 0x00000020261c7220 */ /* 0x040fe20000400000 */
[C---:B------:R-:W-:Y:S01]  /*76d0*/  FMUL R29, R38.reuse, R33 ;  /* 0x00000021261d7220 */ /* 0x040fe20000400000 */
[C---:B------:R-:W-:Y:S01]  /*76e0*/  FMUL R3, R38.reuse, R6 ;  /* 0x0000000626037220 */ /* 0x040fe20000400000 */
[C---:B------:R-:W-:Y:S01]  /*76f0*/  FMUL R7, R38.reuse, R7 ;  /* 0x0000000726077220 */ /* 0x040fe20000400000 */
[----:B------:R-:W-:Y:S01]  /*7700*/  FMUL R6, R38, R10 ;  /* 0x0000000a26067220 */ /* 0x000fe20000400000 */
[-C--:B------:R-:W-:Y:S01]  /*7710*/  F2FP.F16.E5M2.UNPACK_B R40, R79.reuse ;  /* 0x0000004fff28723e */ /* 0x080fe200020004ff */
[C---:B------:R-:W-:Y:S01]  /*7720*/  FFMA R3, R41.reuse, R44, R3 ;  /* 0x0000002c29037223 */ /* 0x040fe20000000003 */
[C---:B------:R-:W-:Y:S01]  /*7730*/  FFMA R7, R41.reuse, R46, R7 ;  /* 0x0000002e29077223 */ /* 0x040fe20000000007 */
[----:B------:R-:W-:Y:S01]  /*7740*/  F2FP.F16.E5M2.UNPACK_B R42, R79.H1 ;  /* 0x0000004fff2a723e */ /* 0x000fe200030004ff */
[C---:B------:R-:W-:Y:S01]  /*7750*/  FFMA R4, R41.reuse, R43, R4 ;  /* 0x0000002b29047223 */ /* 0x040fe20000000004 */
[C---:B------:R-:W-:Y:S01]  /*7760*/  FFMA R5, R41.reuse, R48, R5 ;  /* 0x0000003029057223 */ /* 0x040fe20000000005 */
[----:B------:R-:W-:Y:S01]  /*7770*/  ISETP.NE.AND P6, PT, R102, RZ, PT ;  /* 0x000000ff6600720c */ /* 0x000fe20003fc5270 */
[----:B------:R-:W-:Y:S01]  /*7780*/  FFMA R6, R41, R45, R6 ;  /* 0x0000002d29067223 */ /* 0x000fe20000000006 */
[----:B------:R-:W-:Y:S01]  /*7790*/  F2FP.SATFINITE.E5M2.F32.PACK_AB_MERGE_C R99, R7, R3, RZ ;  /* 0x000000030763723e */ /* 0x000fe200048060ff */
[C---:B------:R-:W-:Y:S01]  /*77a0*/  FMUL R11, R38.reuse, R11 ;  /* 0x0000000b260b7220 */ /* 0x040fe20000400000 */
[C---:B------:R-:W-:Y:S01]  /*77b0*/  FMUL R10, R38.reuse, R14 ;  /* 0x0000000e260a7220 */ /* 0x040fe20000400000 */
[----:B------:R-:W-:Y:S01]  /*77c0*/  FMUL R15, R38, R15 ;  /* 0x0000000f260f7220 */ /* 0x000fe20000400000 */
[----:B------:R-:W-:Y:S01]  /*77d0*/  F2FP.SATFINITE.E5M2.F32.PACK_AB_MERGE_C R104, R2, R0, R99 ;  /* 0x000000000268723e */ /* 0x000fe20004806063 */
[C---:B------:R-:W-:Y:S01]  /*77e0*/  FFMA R11, R41.reuse, R50, R11 ;  /* 0x00000032290b7223 */ /* 0x040fe2000000000b */
[----:B------:R-:W-:Y:S01]  /*77f0*/  IADD3 R99, PT, PT, R112, R101, RZ ;  /* 0x0000006570637210 */ /* 0x000fe20007ffe0ff */
[C---:B------:R-:W-:Y:S01]  /*7800*/  FFMA R8, R41.reuse, R47, R8 ;  /* 0x0000002f29087223 */ /* 0x040fe20000000008 */
[----:B------:R-:W-:Y:S01]  /*7810*/  FFMA R9, R41, R52, R9 ;  /* 0x0000003429097223 */ /* 0x000fe20000000009 */
[--C-:B------:R-:W-:Y:S01]  /*7820*/  HADD2.F32 R53, -RZ, R55.reuse.H0_H0 ;  /* 0x20000037ff357230 */ /* 0x100fe20000004100 */
[----:B------:R-:W-:Y:S01]  /*7830*/  F2FP.SATFINITE.E5M2.F32.PACK_AB_MERGE_C R105, R11, R6, RZ ;  /* 0x000000060b69723e */ /* 0x000fe200048060ff */
[C---:B------:R-:W-:Y:S01]  /*7840*/  FFMA R10, R41.reuse, R49, R10 ;  /* 0x00000031290a7223 */ /* 0x040fe2000000000a */
[C---:B------:R-:W-:Y:S01]  /*7850*/  FFMA R15, R41.reuse, R54, R15 ;  /* 0x00000036290f7223 */ /* 0x040fe2000000000f */
[----:B------:R-:W-:Y:S01]  /*7860*/  FFMA R12, R41, R51, R12 ;  /* 0x00000033290c7223 */ /* 0x000fe2000000000c */
[----:B------:R-:W-:Y:S01]  /*7870*/  F2FP.SATFINITE.E5M2.F32.PACK_AB_MERGE_C R105, R5, R4, R105 ;  /* 0x000000040569723e */ /* 0x000fe20004806069 */
[----:B------:R-:W-:Y:S01]  /*7880*/  FFMA R13, R41, R56, R13 ;  /* 0x00000038290d7223 */ /* 0x000fe2000000000d */
[----:B------:R-:W-:Y:S01]  /*7890*/  HADD2.F32 R58, -RZ, R55.H1_H1 ;  /* 0x30000037ff3a7230 */ /* 0x000fe20000004100 */
[----:B------:R-:W-:Y:S01]  /*78a0*/  F2FP.SATFINITE.E5M2.F32.PACK_AB_MERGE_C R106, R15, R10, RZ ;  /* 0x0000000a0f6a723e */ /* 0x000fe200048060ff */
[----:B------:R-:W-:Y:S02]  /*78b0*/  HADD2.F32 R55, -RZ, R57.H0_H0 ;  /* 0x20000039ff377230 */ /* 0x000fe40000004100 */
[C---:B------:R-:W-:Y:S01]  /*78c0*/  FMUL R14, R38.reuse, R18 ;  /* 0x00000012260e7220 */ /* 0x040fe20000400000 */
[C---:B------:R-:W-:Y:S01]  /*78d0*/  FMUL R19, R38.reuse, R19 ;  /* 0x0000001326137220 */ /* 0x040fe20000400000 */
[--C-:B------:R-:W-:Y:S02]  /*78e0*/  HADD2.F32 R57, -RZ, R59.reuse.H0_H0 ;  /* 0x2000003bff397230 */ /* 0x100fe40000004100 */
[C---:B------:R-:W-:Y:S01]  /*78f0*/  FMUL R18, R38.reuse, R22 ;  /* 0x0000001626127220 */ /* 0x040fe20000400000 */
[C---:B------:R-:W-:Y:S01]  /*7900*/  FFMA R14, R41.reuse, R53, R14 ;  /* 0x00000035290e7223 */ /* 0x040fe2000000000e */
[----:B------:R-:W-:Y:S02]  /*7910*/  HADD2.F32 R62, -RZ, R59.H1_H1 ;  /* 0x3000003bff3e7230 */ /* 0x000fe40000004100 */
[C---:B------:R-:W-:Y:S01]  /*7920*/  FFMA R19, R41.reuse, R58, R19 ;  /* 0x0000003a29137223 */ /* 0x040fe20000000013 */
[----:B------:R-:W-:Y:S02]  /*7930*/  HADD2.F32 R59, -RZ, R61.H0_H0 ;  /* 0x2000003dff3b7230 */ /* 0x000fe40000004100 */
[C---:B------:R-:W-:Y:S01]  /*7940*/  FMUL R23, R38.reuse, R23 ;  /* 0x0000001726177220 */ /* 0x040fe20000400000 */
[C---:B------:R-:W-:Y:S01]  /*7950*/  FFMA R16, R41.reuse, R55, R16 ;  /* 0x0000003729107223 */ /* 0x040fe20000000010 */
[C---:B------:R-:W-:Y:S01]  /*7960*/  FFMA R17, R41.reuse, R60, R17 ;  /* 0x0000003c29117223 */ /* 0x040fe20000000011 */
[--C-:B------:R-:W-:Y:S02]  /*7970*/  HADD2.F32 R61, -RZ, R63.reuse.H0_H0 ;  /* 0x2000003fff3d7230 */ /* 0x100fe40000004100 */
[C---:B------:R-:W-:Y:S01]  /*7980*/  FFMA R18, R41.reuse, R57, R18 ;  /* 0x0000003929127223 */ /* 0x040fe20000000012 */
[----:B------:R-:W-:Y:S02]  /*7990*/  HADD2.F32 R66, -RZ, R63.H1_H1 ;  /* 0x3000003fff427230 */ /* 0x000fe40000004100 */
[C---:B------:R-:W-:Y:S01]  /*79a0*/  FMUL R22, R38.reuse, R26 ;  /* 0x0000001a26167220 */ /* 0x040fe20000400000 */
[----:B------:R-:W-:Y:S02]  /*79b0*/  HADD2.F32 R63, -RZ, R65.H0_H0 ;  /* 0x20000041ff3f7230 */ /* 0x000fe40000004100 */
[C---:B------:R-:W-:Y:S01]  /*79c0*/  FFMA R23, R41.reuse, R62, R23 ;  /* 0x0000003e29177223 */ /* 0x040fe20000000017 */
[C---:B------:R-:W-:Y:S01]  /*79d0*/  FMUL R27, R38.reuse, R27 ;  /* 0x0000001b261b7220 */ /* 0x040fe20000400000 */
[C---:B------:R-:W-:Y:S01]  /*79e0*/  FFMA R20, R41.reuse, R59, R20 ;  /* 0x0000003b29147223 */ /* 0x040fe20000000014 */
[C---:B------:R-:W-:Y:S01]  /*79f0*/  FFMA R21, R41.reuse, R64, R21 ;  /* 0x0000004029157223 */ /* 0x040fe20000000015 */
[--C-:B------:R-:W-:Y:S02]  /*7a00*/  HADD2.F32 R65, -RZ, R67.reuse.H0_H0 ;  /* 0x20000043ff417230 */ /* 0x100fe40000004100 */
[C---:B------:R-:W-:Y:S01]  /*7a10*/  FFMA R22, R41.reuse, R61, R22 ;  /* 0x0000003d29167223 */ /* 0x040fe20000000016 */
[----:B------:R-:W-:Y:S02]  /*7a20*/  HADD2.F32 R70, -RZ, R67.H1_H1 ;  /* 0x30000043ff467230 */ /* 0x000fe40000004100 */
[C---:B------:R-:W-:Y:S01]  /*7a30*/  FMUL R26, R38.reuse, R30 ;  /* 0x0000001e261a7220 */ /* 0x040fe20000400000 */
[--C-:B------:R-:W-:Y:S02]  /*7a40*/  HADD2.F32 R67, -RZ, R40.reuse.H0_H0 ;  /* 0x20000028ff437230 */ /* 0x100fe40000004100 */
[C---:B------:R-:W-:Y:S01]  /*7a50*/  FFMA R27, R41.reuse, R66, R27 ;  /* 0x00000042291b7223 */ /* 0x040fe2000000001b */
[C---:B------:R-:W-:Y:S01]  /*7a60*/  FMUL R31, R38.reuse, R31 ;  /* 0x0000001f261f7220 */ /* 0x040fe20000400000 */
[C---:B------:R-:W-:Y:S01]  /*7a70*/  FFMA R24, R41.reuse, R63, R24 ;  /* 0x0000003f29187223 */ /* 0x040fe20000000018 */
[----:B------:R-:W-:Y:S02]  /*7a80*/  HADD2.F32 R40, -RZ, R40.H1_H1 ;  /* 0x30000028ff287230 */ /* 0x000fe40000004100 */
[C---:B------:R-:W-:Y:S01]  /*7a90*/  FFMA R25, R41.reuse, R68, R25 ;  /* 0x0000004429197223 */ /* 0x040fe20000000019 */
[--C-:B------:R-:W-:Y:S02]  /*7aa0*/  HADD2.F32 R69, -RZ, R42.reuse.H0_H0 ;  /* 0x2000002aff457230 */ /* 0x100fe40000004100 */
[C---:B------:R-:W-:Y:S01]  /*7ab0*/  FFMA R26, R41.reuse, R65, R26 ;  /* 0x00000041291a7223 */ /* 0x040fe2000000001a */
[----:B------:R-:W-:Y:S02]  /*7ac0*/  HADD2.F32 R42, -RZ, R42.H1_H1 ;  /* 0x3000002aff2a7230 */ /* 0x000fe40000004100 */
[C---:B------:R-:W-:Y:S01]  /*7ad0*/  FMUL R30, R38.reuse, R34 ;  /* 0x00000022261e7220 */ /* 0x040fe20000400000 */
[----:B------:R-:W-:Y:S01]  /*7ae0*/  FFMA R31, R41, R70, R31 ;  /* 0x00000046291f7223 */ /* 0x000fe2000000001f */
[----:B------:R-:W-:Y:S01]  /*7af0*/  FMUL R35, R38, R35 ;  /* 0x0000002326237220 */ /* 0x000fe20000400000 */
[----:B------:R-:W-:Y:S01]  /*7b00*/  F2FP.SATFINITE.E5M2.F32.PACK_AB_MERGE_C R107, R19, R14, RZ ;  /* 0x0000000e136b723e */ /* 0x000fe200048060ff */
[C---:B------:R-:W-:Y:S01]  /*7b10*/  FFMA R28, R41.reuse, R67, R28 ;  /* 0x00000043291c7223 */ /* 0x040fe2000000001c */
[C---:B------:R-:W-:Y:S01]  /*7b20*/  FFMA R29, R41.reuse, R40, R29 ;  /* 0x00000028291d7223 */ /* 0x040fe2000000001d */
[C---:B------:R-:W-:Y:S01]  /*7b30*/  FFMA R30, R41.reuse, R69, R30 ;  /* 0x00000045291e7223 */ /* 0x040fe2000000001e */
[----:B------:R-:W-:Y:S01]  /*7b40*/  FFMA R35, R41, R42, R35 ;  /* 0x0000002a29237223 */ /* 0x000fe20000000023 */
[----:B------:R-:W-:Y:S02]  /*7b50*/  F2FP.SATFINITE.E5M2.F32.PACK_AB_MERGE_C R106, R9, R8, R106 ;  /* 0x00000008096a723e */ /* 0x000fe4000480606a */
[----:B------:R-:W-:Y:S02]  /*7b60*/  F2FP.SATFINITE.E5M2.F32.PACK_AB_MERGE_C R107, R13, R12, R107 ;  /* 0x0000000c0d6b723e */ /* 0x000fe4000480606b */
[----:B------:R-:W-:Y:S02]  /*7b70*/  F2FP.SATFINITE.E5M2.F32.PACK_AB_MERGE_C R108, R23, R18, RZ ;  /* 0x00000012176c723e */ /* 0x000fe400048060ff */
[----:B------:R-:W-:Y:S01]  /*7b80*/  F2FP.SATFINITE.E5M2.F32.PACK_AB_MERGE_C R109, R27, R22, RZ ;  /* 0x000000161b6d723e */ /* 0x000fe200048060ff */
[----:B------:R1:W-:Y:S01]  /*7b90*/  STS.128 [R84+UR43+0x4300], R104 ;  /* 0x0043006854007988 */ /* 0x0003e20008000c2b */
[----:B------:R-:W-:Y:S02]  /*7ba0*/  F2FP.SATFINITE.E5M2.F32.PACK_AB_MERGE_C R103, R31, R26, RZ ;  /* 0x0000001a1f67723e */ /* 0x000fe400048060ff */
[----:B------:R-:W-:Y:S02]  /*7bb0*/  F2FP.SATFINITE.E5M2.F32.PACK_AB_MERGE_C R113, R35, R30, RZ ;  /* 0x0000001e2371723e */ /* 0x000fe400048060ff */
[----:B------:R-:W-:Y:S02]  /*7bc0*/  F2FP.SATFINITE.E5M2.F32.PACK_AB_MERGE_C R108, R17, R16, R108 ;  /* 0x00000010116c723e */ /* 0x000fe4000480606c */
[----:B------:R-:W-:Y:S02]  /*7bd0*/  F2FP.SATFINITE.E5M2.F32.PACK_AB_MERGE_C R109, R21, R20, R109 ;  /* 0x00000014156d723e */ /* 0x000fe4000480606d */
[----:B------:R-:W-:Y:S02]  /*7be0*/  F2FP.SATFINITE.E5M2.F32.PACK_AB_MERGE_C R110, R25, R24, R103 ;  /* 0x00000018196e723e */ /* 0x000fe40004806067 */
[----:B------:R-:W-:Y:S02]  /*7bf0*/  F2FP.SATFINITE.E5M2.F32.PACK_AB_MERGE_C R111, R29, R28, R113 ;  /* 0x0000001c1d6f723e */ /* 0x000fe40004806071 */
[----:B------:R-:W-:Y:S02]  /*7c00*/  LEA R103, R93, UR43, 0x3 ;  /* 0x0000002b5d677c11 */ /* 0x000fe4000f8e18ff */
[----:B------:R-:W-:Y:S01]  /*7c10*/  @P6 SHF.L.U32 R112, R92, 0x1f, RZ ;  /* 0x0000001f5c706819 */ /* 0x000fe200000006ff */
[----:B------:R1:W-:Y:S01]  /*7c20*/  STS.128 [R99+0x4300], R108 ;  /* 0x0043006c63007388 */ /* 0x0003e20000000c00 */
[----:B------:R-:W-:Y:S01]  /*7c30*/  @!PT LDS RZ, [RZ] ;  /* 0x00000000fffff984 */ /* 0x000fe20000000800 */
[----:B------:R-:W-:Y:S01]  /*7c40*/  @!PT LDS RZ, [RZ] ;  /* 0x00000000fffff984 */ /* 0x000fe20000000800 */
[----:B------:R-:W-:Y:S01]  /*7c50*/  @!PT LDS RZ, [RZ] ;  /* 0x00000000fffff984 */ /* 0x000fe20000000800 */
[----:B------:R-:W-:Y:S01]  /*7c60*/  @!PT LDS RZ, [RZ] ;  /* 0x00000000fffff984 */ /* 0x000fe20000000800 */
[----:B------:R2:W-:Y:S07]  /*7c70*/  MEMBAR.ALL.CTA ;  /* 0x0000000000007992 */ /* 0x0005ee0000008000 */
[----:B--2---:R-:W2:Y:S02]  /*7c80*/  FENCE.VIEW.ASYNC.S ;  /* 0x00000000000073c6 */ /* 0x004ea40000000000 */
[----:B--2---:R-:W-:Y:S06]  /*7c90*/  BAR.SYNC.DEFER_BLOCKING 0x1, 0x80 ;  /* 0x0042000000007b1d */ /* 0x004fec0000010000 */
[----:B------:R-:W-:Y:S05]  /*7ca0*/  @P0 BRA `(.L_x_130) ;  /* 0x0000000000380947 */ /* 0x000fea0003800000 */
[----:B------:R-:W-:Y:S01]  /*7cb0*/  UIADD3 UR4, UPT, UPT, UR43, 0x4300, URZ ;  /* 0x000043002b047890 */ /* 0x000fe2000fffe0ff */
[----:B------:R-:W-:Y:S01]  /*7cc0*/  UMOV UR51, UR36 ;  /* 0x0000002400337c82 */ /* 0x000fe20008000000 */
[----:B------:R-:W-:Y:S02]  /*7cd0*/  UIADD3 UR9, UPT, UPT, UR49, 0x80, URZ ;  /* 0x0000008031097890 */ /* 0x000fe4000fffe0ff */
[----:B------:R-:W-:Y:S02]  /*7ce0*/  UIADD3 UR8, UPT, UPT, UR43, 0x4b00, URZ ;  /* 0x00004b002b087890 */ /* 0x000fe4000fffe0ff */
[----:B------:R-:W-:Y:S01]  /*7cf0*/  MOV R96, UR4 ;  /* 0x0000000400607c02 */ /* 0x000fe20008000f00 */
[----:B------:R-:W-:Y:S01]  /*7d00*/  UIADD3 UR4, UP0, UPT, UR62, 0x680, URZ ;  /* 0x000006803e047890 */ /* 0x000fe2000ff1e0ff */
[----:B------:R-:W-:Y:S02]  /*7d10*/  UMOV UR10, UR50 ;  /* 0x00000032000a7c82 */ /* 0x000fe40008000000 */
[----:B------:R-:W-:Y:S01]  /*7d20*/  R2UR UR48, R96 ;  /* 0x00000000603072ca */ /* 0x000fe200000e0000 */
[----:B------:R-:W-:Y:S01]  /*7d30*/  UIADD3.X UR5, UPT, UPT, URZ, UR63, URZ, UP0, !UPT ;  /* 0x0000003fff057290 */ /* 0x000fe200087fe4ff */
[----:B------:R-:W-:Y:S11]  /*7d40*/  UMOV UR11, UR36 ;  /* 0x00000024000b7c82 */ /* 0x000ff60008000000 */
[----:B------:R2:W-:Y:S01]  /*7d50*/  UTMASTG.3D [UR48], [UR4] ;  /* 0x00000030040073b5 */ /* 0x0005e20008010000 */
[----:B------:R2:W-:Y:S01]  /*7d60*/  UTMASTG.3D [UR8], [UR4] ;  /* 0x00000008040073b5 */ /* 0x0005e20008010000 */
[----:B------:R0:W-:Y:S01]  /*7d70*/  UTMACMDFLUSH ;  /* 0x00000000000079b7 */ /* 0x0001e20000000000 */
[----:B--2---:R-:W-:Y:S04]  /*7d80*/  DEPBAR.LE SB0, 0x1 ;  /* 0x000080400000791a */ /* 0x004fe80000000000 */
.L_x_130:
[----:B------:R-:W-:Y:S05]  /*7d90*/  BSYNC.RECONVERGENT B0 ;  /* 0x0000000000007941 */ /* 0x000fea0003800200 */
.L_x_129:
[----:B------:R-:W-:Y:S06]  /*7da0*/  BAR.SYNC.DEFER_BLOCKING 0x1, 0x80 ;  /* 0x0042000000007b1d */ /* 0x000fec0000010000 */
[----:B------:R-:W2:Y:S01]  /*7db0*/  @P6 SYNCS.PHASECHK.TRANS64.TRYWAIT P0, [R103+URZ+0x100], R112 ;  /* 0x00010070670065a7 */ /* 0x000ea200080011ff */
[----:B------:R-:W-:Y:S01]  /*7dc0*/  BSSY B1, `(.L_x_131) ;  /* 0x0000020000017945 */ /* 0x000fe20003800000 */
[----:B--2---:R-:W-:Y:S03]  /*7dd0*/  @P6 SEL R71, RZ, 0x1, !P0 ;  /* 0x00000001ff476807 */ /* 0x004fe60004000000 */
[----:B------:R-:W-:Y:S05]  /*7de0*/  @!P6 BRA `(.L_x_132) ;  /* 0x000000000074e947 */ /* 0x000fea0003800000 */
[----:B------:R-:W-:Y:S01]  /*7df0*/  ISETP.NE.AND P1, PT, R100, RZ, PT ;  /* 0x000000ff6400720c */ /* 0x000fe20003f25270 */
[----:B------:R-:W2:Y:S01]  /*7e00*/  S2R R0, SR_CgaCtaId ;  /* 0x0000000000007919 */ /* 0x000ea20000008800 */
[----:B------:R-:W-:Y:S01]  /*7e10*/  ISETP.NE.AND P0, PT, R71, RZ, PT ;  /* 0x000000ff4700720c */ /* 0x000fe20003f05270 */
[----:B------:R-:W-:Y:S10]  /*7e20*/  BSSY B0, `(.L_x_133) ;  /* 0x0000008000007945 */ /* 0x000ff40003800000 */
[----:B------:R-:W-:Y:S05]  /*7e30*/  @P1 IMAD R2, R93, 0x1000, R84 ;  /* 0x000010005d021824 */ /* 0x000fea00078e0254 */
[----:B------:R-:W-:Y:S05]  /*7e40*/  @P1 IADD3 R4, PT, PT, R2, UR43, RZ ;  /* 0x0000002b02041c10 */ /* 0x000fea000fffe0ff */
[----:B------:R-:W-:Y:S01]  /*7e50*/  @P1 IMAD.IADD R3, R4, 0x1, R101 ;  /* 0x0000000104031824 */ /* 0x000fe200078e0265 */
[----:B------:R-:W-:Y:S06]  /*7e60*/  @P0 BRA `(.L_x_134) ;  /* 0x00000000000c0947 */ /* 0x000fec0003800000 */
[----:B------:R-:W-:Y:S04]  /*7e70*/  SHF.L.U32 R4, R92, 0x1f, RZ ;  /* 0x0000001f5c047819 */ /* 0x000fe800000006ff */
[----:B------:R-:W3:Y:S02]  /*7e80*/  SYNCS.PHASECHK.TRANS64.TRYWAIT P0, [R103+URZ+0x100], R4 ;  /* 0x00010004670075a7 */ /* 0x000ee400080011ff */
[----:B---3--:R-:W-:Y:S05]  /*7e90*/  @!P0 BRA `(.L_x_135) ;  /* 0x0000003800588947 */ /* 0x008fea0003800000 */
.L_x_134:
[----:B------:R-:W-:Y:S05]  /*7ea0*/  BSYNC B0 ;  /* 0x0000000000007941 */ /* 0x000fea0003800000 */
.L_x_133:
[----:B------:R-:W-:Y:S01]  /*7eb0*/  ISETP.NE.AND P0, PT, R100, RZ, PT ;  /* 0x000000ff6400720c */ /* 0x000fe20003f05270 */
[----:B---3--:R-:W-:Y:S02]  /*7ec0*/  VIADD R103, R103, 0x120 ;  /* 0x0000012067677836 */ /* 0x008fe40000000000 */
[----:B------:R-:W-:Y:S03]  /*7ed0*/  VIADD R93, R93, 0x1 ;  /* 0x000000015d5d7836 */ /* 0x000fe60000000000 */
[----:B--2---:R-:W-:Y:S07]  /*7ee0*/  PRMT R0, R0, 0x654, R103 ;  /* 0x0000065400007816 */ /* 0x004fee0000000067 */
[----:B------:R2:W3:Y:S04]  /*7ef0*/  @P0 LDS.128 R72, [R2+UR43+0x300] ;  /* 0x0003002b02480984 */ /* 0x0004e80008000c00 */
[----:B------:R2:W4:Y:S01]  /*7f00*/  @P0 LDS.128 R76, [R3+0x300] ;  /* 0x00030000034c0984 */ /* 0x0005220000000c00 */
        /* <DEDUP_REMOVED lines=11> */
.L_x_132:
[----:B------:R-:W-:Y:S05]  /*7fc0*/  BSYNC B1 ;  /* 0x0000000000017941 */ /* 0x000fea0003800000 */
.L_x_131:
[----:B--2---:R-:W-:Y:S05]  /*7fd0*/  VIADD R0, R39, 0x20 ;  /* 0x0000002027007836 */ /* 0x004fea0000000000 */
[----:B------:R-:W-:Y:S04]  /*7fe0*/  SHF.R.U32.HI R0, RZ, 0x15, R0 ;  /* 0x00000015ff007819 */ /* 0x000fe80000011600 */
[----:B------:R-:W-:Y:S11]  /*7ff0*/  LOP3.LUT P0, RZ, R0, 0x3, R87, 0x48, !PT ;  /* 0x0000000300ff7812 */ /* 0x000ff60007804857 */
[----:B------:R-:W-:Y:S02]  /*8000*/  @!UPT UIADD3 URZ, UPT, UPT, URZ, URZ, URZ ;  /* 0x000000fffffff290 */ /* 0x000fe4000fffe0ff */
[----:B------:R-:W-:Y:S05]  /*8010*/  @!P0 BRA `(.L_x_136) ;  /* 0x0000000000408947 */ /* 0x000fea0003800000 */
[----:B------:R-:W2:Y:S01]  /*8020*/  LDCU.64 UR8, c[0x4][0x78] ;  /* 0x01000f00ff0877ac */ /* 0x000ea20008000a00 */
[----:B------:R-:W-:Y:S01]  /*8030*/  MOV R3, 0x0 ;  /* 0x0000000000037802 */ /* 0x000fe20000000f00 */
[----:B------:R-:W-:Y:S02]  /*8040*/  HFMA2 R12, -RZ, RZ, 0, 5.9604644775390625e-08 ;  /* 0x00000001ff0c7431 */ /* 0x000fe400000001ff */
[----:B------:R-:W-:Y:S02]  /*8050*/  IMAD.MOV.U32 R8, RZ, RZ, 0x192 ;  /* 0x00000192ff087424 */ /* 0x000fe400078e00ff */
[----:B------:R-:W-:Y:S01]  /*8060*/  IMAD.MOV.U32 R13, RZ, RZ, RZ ;  /* 0x000000ffff0d7224 */ /* 0x000fe200078e00ff */
[----:B------:R-:W5:Y:S01]  /*8070*/  LDCU.64 UR6, c[0x4][0x80] ;  /* 0x01001000ff0677ac */ /* 0x000f620008000a00 */
[----:B------:R-:W1:Y:S01]  /*8080*/  LDC.64 R2, c[0x4][R3] ;  /* 0x0100000003027b82 */ /* 0x000e620000000a00 */
[----:B------:R-:W3:Y:S01]  /*8090*/  LDCU.64 UR4, c[0x4][0x18] ;  /* 0x01000300ff0477ac */ /* 0x000ee20008000a00 */
[----:B--2---:R-:W-:Y:S01]  /*80a0*/  MOV R5, UR9 ;  /* 0x0000000900057c02 */ /* 0x004fe20008000f00 */
[----:B------:R-:W-:Y:S01]  /*80b0*/  IMAD.U32 R4, RZ, RZ, UR8 ;  /* 0x00000008ff047e24 */ /* 0x000fe2000f8e00ff */
[----:B-----5:R-:W-:Y:S01]  /*80c0*/  MOV R7, UR7 ;  /* 0x0000000700077c02 */ /* 0x020fe20008000f00 */
[----:B------:R-:W-:Y:S01]  /*80d0*/  IMAD.U32 R6, RZ, RZ, UR6 ;  /* 0x00000006ff067e24 */ /* 0x000fe2000f8e00ff */
[----:B---3--:R-:W-:Y:S01]  /*80e0*/  MOV R11, UR5 ;  /* 0x00000005000b7c02 */ /* 0x008fe20008000f00 */
[----:B------:R-:W-:Y:S02]  /*80f0*/  IMAD.U32 R10, RZ, RZ, UR4 ;  /* 0x00000004ff0a7e24 */ /* 0x000fe4000f8e00ff */
[----:B------:R-:W-:Y:S07]  /*8100*/  LEPC R20, `(.L_x_136) ;  /* 0x000000001014794e */ /* 0x000fee0000000000 */
[----:B-1--4-:R-:W-:Y:S05]  /*8110*/  CALL.ABS.NOINC R2 ;  /* 0x0000000002007343 */ /* 0x012fea0003c00000 */
.L_x_136:
[-C--:B---3--:R-:W-:Y:S01]  /*8120*/  F2FP.F16.E5M2.UNPACK_B R42, R72.reuse ;  /* 0x00000048ff2a723e */ /* 0x088fe200020004ff */
        /* <DEDUP_REMOVED lines=13> */
[----:B------:R-:W-:Y:S01]  /*8200*/  F2FP.F16.E5M2.UNPACK_B R54, R75 ;  /* 0x0000004bff36723e */ /* 0x000fe200020004ff */
[----:B------:R-:W2:Y:S01]  /*8210*/  LDTM.x32 R4, tmem[UR4+0x20] ;  /* 0x00002004000479ee */ /* 0x000ea200082c0000 */
[----:B------:R-:W-:Y:S01]  /*8220*/  HADD2.F32 R46, -RZ, R46.H1_H1 ;  /* 0x3000002eff2e7230 */ /* 0x000fe20000004100 */
[----:B----4-:R-:W-:Y:S01]  /*8230*/  F2FP.F16.E5M2.UNPACK_B R58, R76 ;  /* 0x0000004cff3a723e */ /* 0x010fe200020004ff */
[--C-:B------:R-:W-:Y:S01]  /*8240*/  HADD2.F32 R49, -RZ, R50.reuse.H0_H0 ;  /* 0x20000032ff317230 */ /* 0x100fe20000004100 */
[----:B------:R-:W-:Y:S01]  /*8250*/  F2FP.F16.E5M2.UNPACK_B R62, R77 ;  /* 0x0000004dff3e723e */ /* 0x000fe200020004ff */
[----:B------:R-:W-:Y:S01]  /*8260*/  HADD2.F32 R50, -RZ, R50.H1_H1 ;  /* 0x30000032ff327230 */ /* 0x000fe20000004100 */
[----:B------:R-:W-:Y:S01]  /*8270*/  F2FP.F16.E5M2.UNPACK_B R66, R78 ;  /* 0x0000004eff42723e */ /* 0x000fe200020004ff */
[--C-:B------:R-:W-:Y:S01]  /*8280*/  HADD2.F32 R53, -RZ, R54.reuse.H0_H0 ;  /* 0x20000036ff357230 */ /* 0x100fe20000004100 */
[----:B------:R-:W-:Y:S01]  /*8290*/  F2FP.F16.E5M2.UNPACK_B R70, R79 ;  /* 0x0000004fff46723e */ /* 0x000fe200020004ff */
[----:B------:R-:W-:Y:S01]  /*82a0*/  HADD2.F32 R54, -RZ, R54.H1_H1 ;  /* 0x30000036ff367230 */ /* 0x000fe20000004100 */
[----:B------:R-:W-:Y:S01]  /*82b0*/  F2FP.F16.E5M2.UNPACK_B R56, R75.H1 ;  /* 0x0000004bff38723e */ /* 0x000fe200030004ff */
[--C-:B------:R-:W-:Y:S01]  /*82c0*/  HADD2.F32 R57, -RZ, R58.reuse.H0_H0 ;  /* 0x2000003aff397230 */ /* 0x100fe20000004100 */
[----:B------:R-:W-:Y:S01]  /*82d0*/  F2FP.F16.E5M2.UNPACK_B R60, R76.H1 ;  /* 0x0000004cff3c723e */ /* 0x000fe200030004ff */
[----:B------:R-:W-:Y:S01]  /*82e0*/  HADD2.F32 R58, -RZ, R58.H1_H1 ;  /* 0x3000003aff3a7230 */ /* 0x000fe20000004100 */
[----:B------:R-:W-:Y:S01]  /*82f0*/  F2FP.F16.E5M2.UNPACK_B R64, R77.H1 ;  /* 0x0000004dff40723e */ /* 0x000fe200030004ff */
[--C-:B------:R-:W-:Y:S01]  /*8300*/  HADD2.F32 R61, -RZ, R62.reuse.H0_H0 ;  /* 0x2000003eff3d7230 */ /* 0x100fe20000004100 */
[----:B------:R-:W-:Y:S01]  /*8310*/  F2FP.F16.E5M2.UNPACK_B R68, R78.H1 ;  /* 0x0000004eff44723e */ /* 0x000fe200030004ff */
[----:B------:R-:W-:Y:S01]  /*8320*/  HADD2.F32 R62, -RZ, R62.H1_H1 ;  /* 0x3000003eff3e7230 */ /* 0x000fe20000004100 */
[----:B------:R-:W-:Y:S01]  /*8330*/  ISETP.NE.AND P0, PT, R97, RZ, PT ;  /* 0x000000ff6100720c */ /* 0x000fe20003f05270 */
[--C-:B------:R-:W-:Y:S01]  /*8340*/  HADD2.F32 R65, -RZ, R66.reuse.H0_H0 ;  /* 0x20000042ff417230 */ /* 0x100fe20000004100 */
[----:B------:R-:W-:Y:S01]  /*8350*/  ISETP.NE.AND P6, PT, R102, RZ, PT ;  /* 0x000000ff6600720c */ /* 0x000fe20003fc5270 */
[----:B------:R-:W-:Y:S02]  /*8360*/  HADD2.F32 R66, -RZ, R66.H1_H1 ;  /* 0x30000042ff427230 */ /* 0x000fe40000004100 */
[--C-:B------:R-:W-:Y:S02]  /*8370*/  HADD2.F32 R69, -RZ, R70.reuse.H0_H0 ;  /* 0x20000046ff457230 */ /* 0x100fe40000004100 */
[C---:B--2---:R-:W-:Y:S01]  /*8380*/  FMUL R0, R38.reuse, R4 ;  /* 0x0000000426007220 */ /* 0x044fe20000400000 */
        /* <DEDUP_REMOVED lines=20> */
[--C-:B------:R-:W-:Y:S02]  /*84d0*/  HADD2.F32 R47, -RZ, R48.reuse.H0_H0 ;  /* 0x20000030ff2f7230 */ /* 0x100fe40000004100 */
[C---:B------:R-:W-:Y:S01]  /*84e0*/  FMUL R6, R38.reuse, R10 ;  /* 0x0000000a26067220 */ /* 0x040fe20000400000 */
[C---:B------:R-:W-:Y:S01]  /*84f0*/  FFMA R3, R41.reuse, R42, R3 ;  /* 0x0000002a29037223 */ /* 0x040fe20000000003 */
[----:B------:R-:W-:Y:S02]  /*8500*/  HADD2.F32 R48, -RZ, R48.H1_H1 ;  /* 0x30000030ff307230 */ /* 0x000fe40000004100 */
[C---:B------:R-:W-:Y:S01]  /*8510*/  FFMA R7, R41.reuse, R44, R7 ;  /* 0x0000002c29077223 */ /* 0x040fe20000000007 */
[C---:B------:R-:W-:Y:S01]  /*8520*/  FFMA R4, R41.reuse, R45, R4 ;  /* 0x0000002d29047223 */ /* 0x040fe20000000004 */
[C---:B------:R-:W-:Y:S01]  /*8530*/  FFMA R5, R41.reuse, R46, R5 ;  /* 0x0000002e29057223 */ /* 0x040fe20000000005 */
[----:B------:R-:W-:Y:S01]  /*8540*/  FFMA R6, R41, R47, R6 ;  /* 0x0000002f29067223 */ /* 0x000fe20000000006 */
[----:B------:R-:W-:Y:S01]  /*8550*/  FMUL R11, R38, R11 ;  /* 0x0000000b260b7220 */ /* 0x000fe20000400000 */
[----:B------:R-:W-:Y:S01]  /*8560*/  F2FP.F16.E5M2.UNPACK_B R40, R79.H1 ;  /* 0x0000004fff28723e */ /* 0x000fe200030004ff */
[--C-:B------:R-:W-:Y:S01]  /*8570*/  HADD2.F32 R51, -RZ, R52.reuse.H0_H0 ;  /* 0x20000034ff337230 */ /* 0x100fe20000004100 */
[----:B------:R-:W-:Y:S01]  /*8580*/  F2FP.SATFINITE.E5M2.F32.PACK_AB_MERGE_C R103, R7, R3, RZ ;  /* 0x000000030767723e */ /* 0x000fe200048060ff */
[C---:B------:R-:W-:Y:S01]  /*8590*/  FFMA R11, R41.reuse, R48, R11 ;  /* 0x00000030290b7223 */ /* 0x040fe2000000000b */
[C---:B------:R-:W-:Y:S01]  /*85a0*/  FFMA R8, R41.reuse, R49, R8 ;  /* 0x0000003129087223 */ /* 0x040fe20000000008 */
[----:B------:R-:W-:Y:S01]  /*85b0*/  FFMA R9, R41, R50, R9 ;  /* 0x0000003229097223 */ /* 0x000fe20000000009 */
[----:B-1----:R-:W-:Y:S01]  /*85c0*/  F2FP.SATFINITE.E5M2.F32.PACK_AB_MERGE_C R104, R2, R0, R103 ;  /* 0x000000000268723e */ /* 0x002fe20004806067 */
[----:B------:R-:W-:Y:S01]  /*85d0*/  HADD2.F32 R52, -RZ, R52.H1_H1 ;  /* 0x30000034ff347230 */ /* 0x000fe20000004100 */
[----:B------:R-:W-:Y:S01]  /*85e0*/  F2FP.SATFINITE.E5M2.F32.PACK_AB_MERGE_C R105, R11, R6, RZ ;  /* 0x000000060b69723e */ /* 0x000fe200048060ff */
[C---:B------:R-:W-:Y:S01]  /*85f0*/  FMUL R10, R38.reuse, R14 ;  /* 0x0000000e260a7220 */ /* 0x040fe20000400000 */
[C---:B------:R-:W-:Y:S01]  /*8600*/  FMUL R15, R38.reuse, R15 ;  /* 0x0000000f260f7220 */ /* 0x040fe20000400000 */
[--C-:B------:R-:W-:Y:S01]  /*8610*/  HADD2.F32 R55, -RZ, R56.reuse.H0_H0 ;  /* 0x20000038ff377230 */ /* 0x100fe20000004100 */
[----:B------:R-:W-:Y:S01]  /*8620*/  F2FP.SATFINITE.E5M2.F32.PACK_AB_MERGE_C R105, R5, R4, R105 ;  /* 0x000000040569723e */ /* 0x000fe20004806069 */
[C---:B------:R-:W-:Y:S01]  /*8630*/  FFMA R10, R41.reuse, R51, R10 ;  /* 0x00000033290a7223 */ /* 0x040fe2000000000a */
[C---:B------:R-:W-:Y:S01]  /*8640*/  FFMA R15, R41.reuse, R52, R15 ;  /* 0x00000034290f7223 */ /* 0x040fe2000000000f */
[C---:B------:R-:W-:Y:S01]  /*8650*/  FFMA R12, R41.reuse, R53, R12 ;  /* 0x00000035290c7223 */ /* 0x040fe2000000000c */
[C---:B------:R-:W-:Y:S01]  /*8660*/  FFMA R13, R41.reuse, R54, R13 ;  /* 0x00000036290d7223 */ /* 0x040fe2000000000d */
[----:B------:R-:W-:Y:S02]  /*8670*/  HADD2.F32 R56, -RZ, R56.H1_H1 ;  /* 0x30000038ff387230 */ /* 0x000fe40000004100 */
[C---:B------:R-:W-:Y:S01]  /*8680*/  FMUL R14, R38.reuse, R18 ;  /* 0x00000012260e7220 */ /* 0x040fe20000400000 */
[C---:B------:R-:W-:Y:S01]  /*8690*/  FMUL R19, R38.reuse, R19 ;  /* 0x0000001326137220 */ /* 0x040fe20000400000 */
[--C-:B------:R-:W-:Y:S02]  /*86a0*/  HADD2.F32 R59, -RZ, R60.reuse.H0_H0 ;  /* 0x2000003cff3b7230 */ /* 0x100fe40000004100 */
[C---:B------:R-:W-:Y:S01]  /*86b0*/  FMUL R18, R38.reuse, R22 ;  /* 0x0000001626127220 */ /* 0x040fe20000400000 */
[C---:B------:R-:W-:Y:S01]  /*86c0*/  FFMA R14, R41.reuse, R55, R14 ;  /* 0x00000037290e7223 */ /* 0x040fe2000000000e */
[----:B------:R-:W-:Y:S02]  /*86d0*/  HADD2.F32 R60, -RZ, R60.H1_H1 ;  /* 0x3000003cff3c7230 */ /* 0x000fe40000004100 */
        /* <DEDUP_REMOVED lines=27> */
[----:B------:R-:W-:Y:S01]  /*8890*/  FFMA R28, R41, R69, R28 ;  /* 0x00000045291c7223 */ /* 0x000fe2000000001c */
[----:B------:R-:W-:Y:S01]  /*88a0*/  F2FP.SATFINITE.E5M2.F32.PACK_AB_MERGE_C R107, R19, R14, RZ ;  /* 0x0000000e136b723e */ /* 0x000fe200048060ff */
        /* <DEDUP_REMOVED lines=25> */
[----:B------:R-:W-:Y:S02]  /*8a40*/  UIADD3 UR4, UP0, UPT, UR62, 0x680, URZ ;  /* 0x000006803e047890 */ /* 0x000fe4000ff1e0ff */
[----:B------:R-:W-:Y:S02]  /*8a50*/  UIADD3 UR13, UPT, UPT, UR49, 0x20, URZ ;  /* 0x00000020310d7890 */ /* 0x000fe4000fffe0ff */
[----:B------:R-:W-:Y:S02]  /*8a60*/  UIADD3 UR12, UPT, UPT, UR43, 0x5300, URZ ;  /* 0x000053002b0c7890 */ /* 0x000fe4000fffe0ff */
[----:B------:R-:W-:Y:S01]  /*8a70*/  UIADD3.X UR5, UPT, UPT, URZ, UR63, URZ, UP0, !UPT ;  /* 0x0000003fff057290 */ /* 0x000fe200087fe4ff */
[----:B------:R-:W-:Y:S01]  /*8a80*/  UMOV UR14, UR50 ;  /* 0x00000032000e7c82 */ /* 0x000fe20008000000 */
[----:B------:R-:W-:Y:S01]  /*8a90*/  UMOV UR15, UR36 ;  /* 0x00000024000f7c82 */ /* 0x000fe20008000000 */
[----:B------:R-:W-:Y:S02]  /*8aa0*/  UIADD3 UR9, UPT, UPT, UR49, 0xa0, URZ ;  /* 0x000000a031097890 */ /* 0x000fe4000fffe0ff */
[----:B------:R-:W-:Y:S01]  /*8ab0*/  UIADD3 UR8, UPT, UPT, UR43, 0x5b00, URZ ;  /* 0x00005b002b087890 */ /* 0x000fe2000fffe0ff */
[----:B------:R-:W-:Y:S03]  /*8ac0*/  UMOV UR10, UR50 ;  /* 0x00000032000a7c82 */ /* 0x000fe60008000000 */
[----:B------:R2:W-:Y:S01]  /*8ad0*/  UTMASTG.3D [UR12], [UR4] ;  /* 0x0000000c040073b5 */ /* 0x0005e20008010000 */
[----:B------:R-:W-:Y:S04]  /*8ae0*/  UMOV UR11, UR36 ;  /* 0x00000024000b7c82 */ /* 0x000fe80008000000 */
[----:B------:R2:W-:Y:S01]  /*8af0*/  UTMASTG.3D [UR8], [UR4] ;  /* 0x00000008040073b5 */ /* 0x0005e20008010000 */
[----:B------:R0:W-:Y:S01]  /*8b00*/  UTMACMDFLUSH ;  /* 0x00000000000079b7 */ /* 0x0001e20000000000 */
[----:B--2---:R-:W-:Y:S04]  /*8b10*/  DEPBAR.LE SB0, 0x1 ;  /* 0x000080400000791a */ /* 0x004fe80000000000 */
.L_x_138:
[----:B------:R-:W-:Y:S05]  /*8b20*/  BSYNC.RECONVERGENT B0 ;  /* 0x0000000000007941 */ /* 0x000fea0003800200 */
.L_x_137:
        /* <DEDUP_REMOVED lines=16> */
.L_x_142:
[----:B------:R-:W-:Y:S05]  /*8c30*/  BSYNC B0 ;  /* 0x0000000000007941 */ /* 0x000fea0003800000 */
.L_x_141:
        /* <DEDUP_REMOVED lines=17> */
.L_x_140:
[----:B------:R-:W-:Y:S05]  /*8d50*/  BSYNC B1 ;  /* 0x0000000000017941 */ /* 0x000fea0003800000 */
.L_x_139:
        /* <DEDUP_REMOVED lines=21> */
.L_x_144:
        /* <DEDUP_REMOVED lines=17> */
[----:B------:R-:W-:Y:S01]  /*8fc0*/  ISETP.NE.AND P6, PT, R102, RZ, PT ;  /* 0x000000ff6600720c */ /* 0x000fe20003fc5270 */
[--C-:B------:R-:W-:Y:S01]  /*8fd0*/  HADD2.F32 R49, -RZ, R50.reuse.H0_H0 ;  /* 0x20000032ff317230 */ /* 0x100fe20000004100 */
[----:B----4-:R-:W-:Y:S01]  /*8fe0*/  F2FP.F16.E5M2.UNPACK_B R58, R76 ;  /* 0x0000004cff3a723e */ /* 0x010fe200020004ff */
[----:B------:R-:W-:Y:S01]  /*8ff0*/  HADD2.F32 R50, -RZ, R50.H1_H1 ;  /* 0x30000032ff327230 */ /* 0x000fe20000004100 */
[----:B------:R-:W-:Y:S01]  /*9000*/  F2FP.F16.E5M2.UNPACK_B R62, R77 ;  /* 0x0000004dff3e723e */ /* 0x000fe200020004ff */
[--C-:B------:R-:W-:Y:S01]  /*9010*/  HADD2.F32 R53, -RZ, R54.reuse.H0_H0 ;  /* 0x20000036ff357230 */ /* 0x100fe20000004100 */
[----:B------:R-:W-:Y:S01]  /*9020*/  F2FP.F16.E5M2.UNPACK_B R66, R78 ;  /* 0x0000004eff42723e */ /* 0x000fe200020004ff */
[----:B------:R-:W-:Y:S01]  /*9030*/  HADD2.F32 R54, -RZ, R54.H1_H1 ;  /* 0x30000036ff367230 */ /* 0x000fe20000004100 */
[----:B------:R-:W-:Y:S01]  /*9040*/  F2FP.F16.E5M2.UNPACK_B R70, R79 ;  /* 0x0000004fff46723e */ /* 0x000fe200020004ff */
[--C-:B------:R-:W-:Y:S01]  /*9050*/  HADD2.F32 R57, -RZ, R58.reuse.H0_H0 ;  /* 0x2000003aff397230 */ /* 0x100fe20000004100 */
[----:B------:R-:W-:Y:S01]  /*9060*/  F2FP.F16.E5M2.UNPACK_B R56, R75.H1 ;  /* 0x0000004bff38723e */ /* 0x000fe200030004ff */
[----:B------:R-:W-:Y:S01]  /*9070*/  HADD2.F32 R58, -RZ, R58.H1_H1 ;  /* 0x3000003aff3a7230 */ /* 0x000fe20000004100 */
[----:B------:R-:W-:Y:S01]  /*9080*/  F2FP.F16.E5M2.UNPACK_B R60, R76.H1 ;  /* 0x0000004cff3c723e */ /* 0x000fe200030004ff */
[--C-:B------:R-:W-:Y:S01]  /*9090*/  HADD2.F32 R61, -RZ, R62.reuse.H0_H0 ;  /* 0x2000003eff3d7230 */ /* 0x100fe20000004100 */
[----:B------:R-:W-:Y:S01]  /*90a0*/  F2FP.F16.E5M2.UNPACK_B R64, R77.H1 ;  /* 0x0000004dff40723e */ /* 0x000fe200030004ff */
[----:B------:R-:W-:Y:S01]  /*90b0*/  HADD2.F32 R62, -RZ, R62.H1_H1 ;  /* 0x3000003eff3e7230 */ /* 0x000fe20000004100 */
[----:B------:R-:W-:Y:S01]  /*90c0*/  F2FP.F16.E5M2.UNPACK_B R68, R78.H1 ;  /* 0x0000004eff44723e */ /* 0x000fe200030004ff */
        /* <DEDUP_REMOVED lines=112> */
[----:B------:R-:W-:Y:S02]  /*97d0*/  UIADD3 UR4, UPT, UPT, UR43, 0x4300, URZ ;  /* 0x000043002b047890 */ /* 0x000fe4000fffe0ff */
[----:B------:R-:W-:Y:S01]  /*97e0*/  UIADD3 UR9, UPT, UPT, UR49, 0x40, URZ ;  /* 0x0000004031097890 */ /* 0x000fe2000fffe0ff */
[----:B------:R-:W-:Y:S01]  /*97f0*/  UMOV UR10, UR50 ;  /* 0x00000032000a7c82 */ /* 0x000fe20008000000 */
[----:B------:R-:W-:Y:S02]  /*9800*/  UMOV UR11, UR36 ;  /* 0x00000024000b7c82 */ /* 0x000fe40008000000 */
[----:B------:R-:W-:Y:S01]  /*9810*/  MOV R96, UR4 ;  /* 0x0000000400607c02 */ /* 0x000fe20008000f00 */
[----:B------:R-:W-:Y:S02]  /*9820*/  UIADD3 UR4, UP0, UPT, UR62, 0x680, URZ ;  /* 0x000006803e047890 */ /* 0x000fe4000ff1e0ff */
[----:B------:R-:W-:Y:S01]  /*9830*/  UIADD3 UR13, UPT, UPT, UR49, 0xc0, URZ ;  /* 0x000000c0310d7890 */ /* 0x000fe2000fffe0ff */
[----:B------:R-:W-:Y:S01]  /*9840*/  R2UR UR8, R96 ;  /* 0x00000000600872ca */ /* 0x000fe200000e0000 */
[----:B------:R-:W-:Y:S02]  /*9850*/  UIADD3.X UR5, UPT, UPT, URZ, UR63, URZ, UP0, !UPT ;  /* 0x0000003fff057290 */ /* 0x000fe400087fe4ff */
[----:B------:R-:W-:Y:S01]  /*9860*/  UIADD3 UR12, UPT, UPT, UR43, 0x4b00, URZ ;  /* 0x00004b002b0c7890 */ /* 0x000fe2000fffe0ff */
[----:B------:R-:W-:Y:S01]  /*9870*/  UMOV UR14, UR50 ;  /* 0x00000032000e7c82 */ /* 0x000fe20008000000 */
[----:B------:R-:W-:Y:S08]  /*9880*/  UMOV UR15, UR36 ;  /* 0x00000024000f7c82 */ /* 0x000ff00008000000 */
[----:B------:R2:W-:Y:S01]  /*9890*/  UTMASTG.3D [UR8], [UR4] ;  /* 0x00000008040073b5 */ /* 0x0005e20008010000 */
[----:B------:R2:W-:Y:S01]  /*98a0*/  UTMASTG.3D [UR12], [UR4] ;  /* 0x0000000c040073b5 */ /* 0x0005e20008010000 */
[----:B------:R0:W-:Y:S01]  /*98b0*/  UTMACMDFLUSH ;  /* 0x00000000000079b7 */ /* 0x0001e20000000000 */
[----:B--2---:R-:W-:Y:S04]  /*98c0*/  DEPBAR.LE SB0, 0x1 ;  /* 0x000080400000791a */ /* 0x004fe80000000000 */
.L_x_146:
[----:B------:R-:W-:Y:S05]  /*98d0*/  BSYNC.RECONVERGENT B0 ;  /* 0x0000000000007941 */ /* 0x000fea0003800200 */
.L_x_145:
        /* <DEDUP_REMOVED lines=16> */
.L_x_150:
[----:B------:R-:W-:Y:S05]  /*99e0*/  BSYNC B0 ;  /* 0x0000000000007941 */ /* 0x000fea0003800000 */
.L_x_149:
        /* <DEDUP_REMOVED lines=17> */
.L_x_148:
[----:B------:R-:W-:Y:S05]  /*9b00*/  BSYNC B1 ;  /* 0x0000000000017941 */ /* 0x000fea0003800000 */
.L_x_147:
        /* <DEDUP_REMOVED lines=21> */
.L_x_152:
[----:B------:R-:W-:Y:S01]  /*9c60*/  ISETP.NE.AND P0, PT, R97, RZ, PT ;  /* 0x000000ff6100720c */ /* 0x000fe20003f05270 */
[----:B------:R-:W-:Y:S05]  /*9c70*/  WARPSYNC.ALL ;  /* 0x0000000000007948 */ /* 0x000fea0003800000 */
[----:B------:R-:W-:Y:S01]  /*9c80*/  R2UR UR4, R39 ;  /* 0x00000000270472ca */ /* 0x000fe200000e0000 */
[----:B------:R-:W-:Y:S01]  /*9c90*/  BSSY.RECONVERGENT B0, `(.L_x_153) ;  /* 0x000009f000007945 */ /* 0x000fe20003800200 */
[-C--:B---3--:R-:W-:Y:S02]  /*9ca0*/  F2FP.F16.E5M2.UNPACK_B R42, R72.reuse ;  /* 0x00000048ff2a723e */ /* 0x088fe400020004ff */
[----:B------:R-:W-:Y:S02]  /*9cb0*/  F2FP.F16.E5M2.UNPACK_B R72, R72.H1 ;  /* 0x00000048ff48723e */ /* 0x000fe400030004ff */
[-C--:B------:R-:W-:Y:S01]  /*9cc0*/  F2FP.F16.E5M2.UNPACK_B R46, R73.reuse ;  /* 0x00000049ff2e723e */ /* 0x080fe200020004ff */
[--C-:B------:R-:W-:Y:S01]  /*9cd0*/  HADD2.F32 R40, -RZ, R42.reuse.H0_H0 ;  /* 0x2000002aff287230 */ /* 0x100fe20000004100 */
[----:B------:R-:W-:Y:S01]  /*9ce0*/  F2FP.F16.E5M2.UNPACK_B R73, R73.H1 ;  /* 0x00000049ff49723e */ /* 0x000fe200030004ff */
[----:B------:R-:W-:Y:S01]  /*9cf0*/  HADD2.F32 R42, -RZ, R42.H1_H1 ;  /* 0x3000002aff2a7230 */ /* 0x000fe20000004100 */
[-C--:B------:R-:W-:Y:S01]  /*9d00*/  F2FP.F16.E5M2.UNPACK_B R50, R74.reuse ;  /* 0x0000004aff32723e */ /* 0x080fe200020004ff */
[----:B------:R-:W-:Y:S01]  /*9d10*/  HADD2.F32 R43, -RZ, R72.H0_H0 ;  /* 0x20000048ff2b7230 */ /* 0x000fe20000004100 */
[----:B------:R-:W-:Y:S01]  /*9d20*/  F2FP.F16.E5M2.UNPACK_B R74, R74.H1 ;  /* 0x0000004aff4a723e */ /* 0x000fe200030004ff */
[----:B------:R-:W2:Y:S01]  /*9d30*/  LDTM.x32 R4, tmem[UR4+0x60] ;  /* 0x00006004000479ee */ /* 0x000ea200082c0000 */
[----:B------:R-:W-:Y:S01]  /*9d40*/  NOP ;  /* 0x0000000000007918 */ /* 0x000fe20000000000 */
[----:B------:R-:W-:Y:S01]  /*9d50*/  IADD3 R90, PT, PT, R90, 0x190, RZ ;  /* 0x000001905a5a7810 */ /* 0x000fe20007ffe0ff */
[--C-:B------:R-:W-:Y:S01]  /*9d60*/  HADD2.F32 R45, -RZ, R46.reuse.H0_H0 ;  /* 0x2000002eff2d7230 */ /* 0x100fe20000004100 */
[----:B------:R-:W-:Y:S01]  /*9d70*/  F2FP.F16.E5M2.UNPACK_B R54, R75 ;  /* 0x0000004bff36723e */ /* 0x000fe200020004ff */
[----:B------:R-:W-:Y:S01]  /*9d80*/  HADD2.F32 R46, -RZ, R46.H1_H1 ;  /* 0x3000002eff2e7230 */ /* 0x000fe20000004100 */
[----:B------:R-:W-:Y:S01]  /*9d90*/  LOP3.LUT R90, R90, 0xfefffff8, RZ, 0xc0, !PT ;  /* 0xfefffff85a5a7812 */ /* 0x000fe200078ec0ff */
[--C-:B------:R-:W-:Y:S01]  /*9da0*/  HADD2.F32 R49, -RZ, R50.reuse.H0_H0 ;  /* 0x20000032ff317230 */ /* 0x100fe20000004100 */
[----:B----4-:R-:W-:Y:S01]  /*9db0*/  F2FP.F16.E5M2.UNPACK_B R58, R76 ;  /* 0x0000004cff3a723e */ /* 0x010fe200020004ff */
[----:B------:R-:W-:Y:S01]  /*9dc0*/  HADD2.F32 R50, -RZ, R50.H1_H1 ;  /* 0x30000032ff327230 */ /* 0x000fe20000004100 */
[----:B--2---:R2:W-:Y:S01]  /*9dd0*/  SYNCS.ARRIVE.TRANS64.RED.A1T0 RZ, [R90+URZ], RZ ;  /* 0x000000ff5aff79a7 */ /* 0x0045e200081004ff */
[--C-:B------:R-:W-:Y:S01]  /*9de0*/  HADD2.F32 R53, -RZ, R54.reuse.H0_H0 ;  /* 0x20000036ff357230 */ /* 0x100fe20000004100 */
[-C--:B------:R-:W-:Y:S01]  /*9df0*/  F2FP.F16.E5M2.UNPACK_B R62, R77.reuse ;  /* 0x0000004dff3e723e */ /* 0x080fe200020004ff */
[----:B------:R-:W-:Y:S01]  /*9e00*/  HADD2.F32 R54, -RZ, R54.H1_H1 ;  /* 0x30000036ff367230 */ /* 0x000fe20000004100 */
[----:B------:R-:W-:Y:S01]  /*9e10*/  F2FP.F16.E5M2.UNPACK_B R77, R77.H1 ;  /* 0x0000004dff4d723e */ /* 0x000fe200030004ff */
        /* <DEDUP_REMOVED lines=8> */
[----:B------:R-:W-:Y:S02]  /*9ea0*/  HADD2.F32 R64, -RZ, R77.H1_H1 ;  /* 0x3000004dff407230 */ /* 0x000fe40000004100 */
[C---:B------:R-:W-:Y:S01]  /*9eb0*/  FMUL R4, R38.reuse, R4 ;  /* 0x0000000426047220 */ /* 0x040fe20000400000 */
        /* <DEDUP_REMOVED lines=13> */
[--C-:B------:R-:W-:Y:S02]  /*9f90*/  HADD2.F32 R65, -RZ, R66.reuse.H0_H0 ;  /* 0x20000042ff417230 */ /* 0x100fe40000004100 */
[C---:B------:R-:W-:Y:S01]  /*9fa0*/  FMUL R24, R38.reuse, R28 ;  /* 0x0000001c26187220 */ /* 0x040fe20000400000 */
[----:B------:R-:W-:Y:S02]  /*9fb0*/  HADD2.F32 R66, -RZ, R66.H1_H1 ;  /* 0x30000042ff427230 */ /* 0x000fe40000004100 */
[C---:B------:R-:W-:Y:S01]  /*9fc0*/  FMUL R25, R38.reuse, R29 ;  /* 0x0000001d26197220 */ /* 0x040fe20000400000 */
[--C-:B------:R-:W-:Y:S02]  /*9fd0*/  HADD2.F32 R69, -RZ, R70.reuse.H0_H0 ;  /* 0x20000046ff457230 */ /* 0x100fe40000004100 */
[C---:B------:R-:W-:Y:S01]  /*9fe0*/  FMUL R28, R38.reuse, R32 ;  /* 0x00000020261c7220 */ /* 0x040fe20000400000 */
[----:B------:R-:W-:Y:S02]  /*9ff0*/  HADD2.F32 R70, -RZ, R70.H1_H1 ;  /* 0x30000046ff467230 */ /* 0x000fe40000004100 */
[C---:B------:R-:W-:Y:S01]  /*a000*/  FMUL R29, R38.reuse, R33 ;  /* 0x00000021261d7220 */ /* 0x040fe20000400000 */
        /* <DEDUP_REMOVED lines=11> */
[C---:B------:R-:W-:Y:S01]  /*a0c0*/  FMUL R11, R38.reuse, R11 ;  /* 0x0000000b260b7220 */ /* 0x040fe20000400000 */
[----:B------:R-:W-:Y:S01]  /*a0d0*/  F2FP.F16.E5M2.UNPACK_B R78, R78.H1 ;  /* 0x0000004eff4e723e */ /* 0x000fe200030004ff */
[--C-:B------:R-:W-:Y:S01]  /*a0e0*/  HADD2.F32 R51, -RZ, R74.reuse.H0_H0 ;  /* 0x2000004aff337230 */ /* 0x100fe20000004100 */
[----:B------:R-:W-:Y:S01]  /*a0f0*/  F2FP.SATFINITE.E5M2.F32.PACK_AB_MERGE_C R100, R7, R6, RZ ;  /* 0x000000060764723e */ /* 0x000fe200048060ff */
[C---:B------:R-:W-:Y:S01]  /*a100*/  FFMA R11, R41.reuse, R48, R11 ;  /* 0x00000030290b7223 */ /* 0x040fe2000000000b */
[C---:B------:R-:W-:Y:S01]  /*a110*/  FFMA R12, R41.reuse, R49, R12 ;  /* 0x00000031290c7223 */ /* 0x040fe2000000000c */
[----:B------:R-:W-:Y:S01]  /*a120*/  FFMA R13, R41, R50, R13 ;  /* 0x00000032290d7223 */ /* 0x000fe2000000000d */
[----:B------:R-:W-:Y:S01]  /*a130*/  F2FP.SATFINITE.E5M2.F32.PACK_AB_MERGE_C R100, R5, R4, R100 ;  /* 0x000000040564723e */ /* 0x000fe20004806064 */
        /* <DEDUP_REMOVED lines=21> */
[----:B------:R-:W-:Y:S02]  /*a290*/  HADD2.F32 R62, -RZ, R77.H0_H0 ;  /* 0x2000004dff3e7230 */ /* 0x000fe40000004100 */
[C---:B------:R-:W-:Y:S01]  /*a2a0*/  FFMA R22, R41.reuse, R59, R22 ;  /* 0x0000003b29167223 */ /* 0x040fe20000000016 */
[C---:B------:R-:W-:Y:S01]  /*a2b0*/  FMUL R3, R38.reuse, R26 ;  /* 0x0000001a26037220 */ /* 0x040fe20000400000 */
[C---:B------:R-:W-:Y:S01]  /*a2c0*/  FFMA R23, R41.reuse, R60, R23 ;  /* 0x0000003c29177223 */ /* 0x040fe20000000017 */
[C---:B------:R-:W-:Y:S01]  /*a2d0*/  FMUL R27, R38.reuse, R27 ;  /* 0x0000001b261b7220 */ /* 0x040fe20000400000 */
[C---:B------:R-:W-:Y:S01]  /*a2e0*/  FFMA R0, R41.reuse, R61, R0 ;  /* 0x0000003d29007223 */ /* 0x040fe20000000000 */
[----:B------:R-:W-:Y:S01]  /*a2f0*/  F2FP.F16.E5M2.UNPACK_B R79, R79.H1 ;  /* 0x0000004fff4f723e */ /* 0x000fe200030004ff */
        /* <DEDUP_REMOVED lines=23> */
[----:B-1----:R-:W-:Y:S02]  /*a470*/  F2FP.SATFINITE.E5M2.F32.PACK_AB_MERGE_C R104, R23, R22, RZ ;  /* 0x000000161768723e */ /* 0x002fe400048060ff */
        /* <DEDUP_REMOVED lines=8> */
[----:B------:R-:W-:Y:S03]  /*a500*/  IADD3 R36, PT, PT, R36, 0x1, RZ ;  /* 0x0000000124247810 */ /* 0x000fe60007ffe0ff */
[----:B------:R2:W-:Y:S01]  /*a510*/  STS.128 [R99+0x5300], R104 ;  /* 0x0053006863007388 */ /* 0x0005e20000000c00 */
[----:B------:R-:W-:Y:S01]  /*a520*/  @!PT LDS RZ, [RZ] ;  /* 0x00000000fffff984 */ /* 0x000fe20000000800 */
[----:B------:R-:W-:Y:S01]  /*a530*/  @!PT LDS RZ, [RZ] ;  /* 0x00000000fffff984 */ /* 0x000fe20000000800 */
[----:B------:R-:W-:Y:S01]  /*a540*/  @!PT LDS RZ, [RZ] ;  /* 0x00000000fffff984 */ /* 0x000fe20000000800 */
[----:B------:R-:W-:Y:S01]  /*a550*/  @!PT LDS RZ, [RZ] ;  /* 0x00000000fffff984 */ /* 0x000fe20000000800 */
[----:B------:R1:W-:Y:S07]  /*a560*/  MEMBAR.ALL.CTA ;  /* 0x0000000000007992 */ /* 0x0003ee0000008000 */
[----:B-1----:R-:W1:Y:S02]  /*a570*/  FENCE.VIEW.ASYNC.S ;  /* 0x00000000000073c6 */ /* 0x002e640000000000 */
[----:B-1----:R-:W-:Y:S06]  /*a580*/  BAR.SYNC.DEFER_BLOCKING 0x1, 0x80 ;  /* 0x0042000000007b1d */ /* 0x002fec0000010000 */
        /* <DEDUP_REMOVED lines=14> */
[----:B-1----:R-:W-:Y:S04]  /*a670*/  DEPBAR.LE SB0, 0x1 ;  /* 0x000080400000791a */ /* 0x002fe80000000000 */
.L_x_154:
[----:B------:R-:W-:Y:S05]  /*a680*/  BSYNC.RECONVERGENT B0 ;  /* 0x0000000000007941 */ /* 0x000fea0003800200 */
.L_x_153:
[----:B------:R-:W-:Y:S01]  /*a690*/  R2UR UR4, R88 ;  /* 0x00000000580472ca */ /* 0x000fe200000e0000 */
[----:B------:R-:W-:Y:S01]  /*a6a0*/  BAR.SYNC.DEFER_BLOCKING 0x1, 0x80 ;  /* 0x0042000000007b1d */ /* 0x000fe20000010000 */
[----:B------:R-:W-:Y:S01]  /*a6b0*/  ISETP.NE.AND P0, PT, R91, 0x2, PT ;  /* 0x000000025b00780c */ /* 0x000fe20003f05270 */
[----:B------:R-:W-:Y:S01]  /*a6c0*/  UISETP.NE.AND UP0, UPT, UR44, URZ, UPT ;  /* 0x000000ff2c00728c */ /* 0x000fe2000bf05270 */
[----:B------:R-:W-:Y:S01]  /*a6d0*/  ISETP.NE.AND P1, PT, R36, 0x4, PT ;  /* 0x000000042400780c */ /* 0x000fe20003f25270 */
[----:B------:R-:W-:Y:S01]  /*a6e0*/  UIADD3 UR32, UPT, UPT, UR38, UR59, URZ ;  /* 0x0000003b26207290 */ /* 0x000fe2000fffe0ff */
[----:B------:R-:W-:Y:S02]  /*a6f0*/  SEL R3, RZ, 0x1, P0 ;  /* 0x00000001ff037807 */ /* 0x000fe40000000000 */
[----:B------:R-:W-:Y:S02]  /*a700*/  SEL R0, RZ, 0x1, P1 ;  /* 0x00000001ff007807 */ /* 0x000fe40000800000 */
[----:B------:R-:W-:Y:S02]  /*a710*/  LOP3.LUT R94, R94, R3, RZ, 0x3c, !PT ;  /* 0x000000035e5e7212 */ /* 0x000fe400078e3cff */
[----:B------:R-:W-:Y:S01]  /*a720*/  LOP3.LUT R95, R95, R0, RZ, 0x3c, !PT ;  /* 0x000000005f5f7212 */ /* 0x000fe200078e3cff */
[----:B------:R-:W-:Y:S01]  /*a730*/  UIADD3 UR34, UPT, UPT, UR37, UR4, URZ ;  /* 0x0000000425227290 */ /* 0x000fe2000fffe0ff */
[----:B------:R-:W-:Y:S02]  /*a740*/  SEL R91, R91, RZ, P0 ;  /* 0x000000ff5b5b7207 */ /* 0x000fe40000000000 */
[----:B------:R-:W-:Y:S01]  /*a750*/  SEL R36, R36, RZ, P1 ;  /* 0x000000ff24247207 */ /* 0x000fe20000800000 */
[----:B------:R-:W-:Y:S01]  /*a760*/  UMOV UR36, UR58 ;  /* 0x0000003a00247c82 */ /* 0x000fe20008000000 */
[----:B------:R-:W-:Y:S07]  /*a770*/  BRA.U UP0, `(.L_x_155) ;  /* 0xffffffb900ac7547 */ /* 0x000fee000b83ffff */
[----:B------:R-:W-:Y:S05]  /*a780*/  EXIT ;  /* 0x000000000000794d */ /* 0x000fea0003800000 */
.L_x_25:
[----:B--2---:R2:W3:Y:S02]  /*a790*/  SYNCS.PHASECHK.TRANS64.TRYWAIT P0, [R0+URZ+0x1c0], R3 ;  /* 0x0001c003000075a7 */ /* 0x0044e400080011ff */
[----:B---3--:R-:W-:Y:S05]  /*a7a0*/  @!P0 NANOSLEEP.SYNCS 0x989680 ;  /* 0x009896800000895d */ /* 0x008fea0003900000 */
[----:B------:R-:W3:Y:S02]  /*a7b0*/  @!P0 SYNCS.PHASECHK.TRANS64 P0, [R0+URZ+0x1c0], R3 ;  /* 0x0001c003000085a7 */ /* 0x000ee400080010ff */
[----:B---3--:R-:W-:Y:S05]  /*a7c0*/  @!P0 BRA `(.L_x_25) ;  /* 0xfffffffc00f08947 */ /* 0x008fea000383ffff */
[----:B------:R-:W-:Y:S05]  /*a7d0*/  BRA `(.L_x_156) ;  /* 0xffffff7400207947 */ /* 0x000fea000383ffff */
.L_x_28:
[----:B--2---:R-:W-:-:S07]  /*a7e0*/  MOV R0, UR33 ;  /* 0x0000002100007c02 */ /* 0x004fce0008000f00 */
.L_x_157:
[----:B--2---:R2:W3:Y:S02]  /*a7f0*/  SYNCS.PHASECHK.TRANS64.TRYWAIT P0, [R0+URZ+0x80], R3 ;  /* 0x00008003000075a7 */ /* 0x0044e400080011ff */
[----:B---3--:R-:W-:Y:S05]  /*a800*/  @!P0 NANOSLEEP.SYNCS 0x989680 ;  /* 0x009896800000895d */ /* 0x008fea0003900000 */
[----:B------:R-:W3:Y:S02]  /*a810*/  @!P0 SYNCS.PHASECHK.TRANS64 P0, [R0+URZ+0x80], R3 ;  /* 0x00008003000085a7 */ /* 0x000ee400080010ff */
[----:B---3--:R-:W-:Y:S05]  /*a820*/  @!P0 BRA `(.L_x_157) ;  /* 0xfffffffc00f08947 */ /* 0x008fea000383ffff */
[----:B------:R-:W-:Y:S05]  /*a830*/  BRA `(.L_x_27) ;  /* 0xffffff7400707947 */ /* 0x000fea000383ffff */
.L_x_35:
[----:B-1----:R-:W-:-:S07]  /*a840*/  MOV R0, UR9 ;  /* 0x0000000900007c02 */ /* 0x002fce0008000f00 */
.L_x_158:
[----:B-1----:R1:W2:Y:S02]  /*a850*/  SYNCS.PHASECHK.TRANS64.TRYWAIT P0, [R0+URZ+0x80], R3 ;  /* 0x00008003000075a7 */ /* 0x0022a400080011ff */
[----:B--2---:R-:W-:Y:S05]  /*a860*/  @!P0 NANOSLEEP.SYNCS 0x989680 ;  /* 0x009896800000895d */ /* 0x004fea0003900000 */
[----:B------:R-:W2:Y:S02]  /*a870*/  @!P0 SYNCS.PHASECHK.TRANS64 P0, [R0+URZ+0x80], R3 ;  /* 0x00008003000085a7 */ /* 0x000ea400080010ff */
[----:B--2---:R-:W-:Y:S05]  /*a880*/  @!P0 BRA `(.L_x_158) ;  /* 0xfffffffc00f08947 */ /* 0x004fea000383ffff */
[----:B------:R-:W-:Y:S05]  /*a890*/  BRA `(.L_x_34) ;  /* 0xffffff7800307947 */ /* 0x000fea000383ffff */
.L_x_40:
[----:B-1----:R1:W2:Y:S02]  /*a8a0*/  SYNCS.PHASECHK.TRANS64.TRYWAIT P0, [R3+URZ+0x150], R0 ;  /* 0x00015000030075a7 */ /* 0x0022a400080011ff */
[----:B--2---:R-:W-:Y:S05]  /*a8b0*/  @!P0 NANOSLEEP.SYNCS 0x989680 ;  /* 0x009896800000895d */ /* 0x004fea0003900000 */
[----:B------:R-:W2:Y:S02]  /*a8c0*/  @!P0 SYNCS.PHASECHK.TRANS64 P0, [R3+URZ+0x150], R0 ;  /* 0x00015000030085a7 */ /* 0x000ea400080010ff */
[----:B--2---:R-:W-:Y:S05]  /*a8d0*/  @!P0 BRA `(.L_x_40) ;  /* 0xfffffffc00f08947 */ /* 0x004fea000383ffff */
[----:B------:R-:W-:Y:S05]  /*a8e0*/  BRA `(.L_x_159) ;  /* 0xffffff7800d47947 */ /* 0x000fea000383ffff */
.L_x_44:
[----:B-1----:R-:W-:-:S07]  /*a8f0*/  MOV R0, UR4 ;  /* 0x0000000400007c02 */ /* 0x002fce0008000f00 */
.L_x_160:
[----:B-1----:R1:W2:Y:S02]  /*a900*/  SYNCS.PHASECHK.TRANS64.TRYWAIT P0, [R0+URZ], R3 ;  /* 0x00000003000075a7 */ /* 0x0022a400080011ff */
[----:B--2---:R-:W-:Y:S05]  /*a910*/  @!P0 NANOSLEEP.SYNCS 0x989680 ;  /* 0x009896800000895d */ /* 0x004fea0003900000 */
[----:B------:R-:W2:Y:S02]  /*a920*/  @!P0 SYNCS.PHASECHK.TRANS64 P0, [R0+URZ], R3 ;  /* 0x00000003000085a7 */ /* 0x000ea400080010ff */
[----:B--2---:R-:W-:Y:S05]  /*a930*/  @!P0 BRA `(.L_x_160) ;  /* 0xfffffffc00f08947 */ /* 0x004fea000383ffff */
[----:B------:R-:W-:Y:S05]  /*a940*/  BRA `(.L_x_161) ;  /* 0xffffff80007c7947 */ /* 0x000fea000383ffff */
.L_x_45:
[----:B------:R-:W-:-:S07]  /*a950*/  MOV R0, UR5 ;  /* 0x0000000500007c02 */ /* 0x000fce0008000f00 */
.L_x_162:
[----:B-1----:R1:W2:Y:S02]  /*a960*/  SYNCS.PHASECHK.TRANS64.TRYWAIT P0, [R0+URZ], R3 ;  /* 0x00000003000075a7 */ /* 0x0022a400080011ff */
[----:B--2---:R-:W-:Y:S05]  /*a970*/  @!P0 NANOSLEEP.SYNCS 0x989680 ;  /* 0x009896800000895d */ /* 0x004fea0003900000 */
[----:B------:R-:W2:Y:S02]  /*a980*/  @!P0 SYNCS.PHASECHK.TRANS64 P0, [R0+URZ], R3 ;  /* 0x00000003000085a7 */ /* 0x000ea400080010ff */
[----:B--2---:R-:W-:Y:S05]  /*a990*/  @!P0 BRA `(.L_x_162) ;  /* 0xfffffffc00f08947 */ /* 0x004fea000383ffff */
[----:B------:R-:W-:Y:S05]  /*a9a0*/  BRA `(.L_x_163) ;  /* 0xffffff8000887947 */ /* 0x000fea000383ffff */
.L_x_46:
[----:B------:R-:W-:-:S07]  /*a9b0*/  MOV R0, UR5 ;  /* 0x0000000500007c02 */ /* 0x000fce0008000f00 */
.L_x_164:
[----:B-1----:R1:W2:Y:S02]  /*a9c0*/  SYNCS.PHASECHK.TRANS64.TRYWAIT P0, [R0+URZ], R3 ;  /* 0x00000003000075a7 */ /* 0x0022a400080011ff */
[----:B--2---:R-:W-:Y:S05]  /*a9d0*/  @!P0 NANOSLEEP.SYNCS 0x989680 ;  /* 0x009896800000895d */ /* 0x004fea0003900000 */
[----:B------:R-:W2:Y:S02]  /*a9e0*/  @!P0 SYNCS.PHASECHK.TRANS64 P0, [R0+URZ], R3 ;  /* 0x00000003000085a7 */ /* 0x000ea400080010ff */
[----:B--2---:R-:W-:Y:S05]  /*a9f0*/  @!P0 BRA `(.L_x_164) ;  /* 0xfffffffc00f08947 */ /* 0x004fea000383ffff */
[----:B------:R-:W-:Y:S05]  /*aa00*/  BRA `(.L_x_165) ;  /* 0xffffff8000947947 */ /* 0x000fea000383ffff */
.L_x_47:
[----:B------:R-:W-:-:S07]  /*aa10*/  MOV R0, UR5 ;  /* 0x0000000500007c02 */ /* 0x000fce0008000f00 */
.L_x_166:
[----:B-1----:R1:W2:Y:S02]  /*aa20*/  SYNCS.PHASECHK.TRANS64.TRYWAIT P0, [R0+URZ], R3 ;  /* 0x00000003000075a7 */ /* 0x0022a400080011ff */
[----:B--2---:R-:W-:Y:S05]  /*aa30*/  @!P0 NANOSLEEP.SYNCS 0x989680 ;  /* 0x009896800000895d */ /* 0x004fea0003900000 */
[----:B------:R-:W2:Y:S02]  /*aa40*/  @!P0 SYNCS.PHASECHK.TRANS64 P0, [R0+URZ], R3 ;  /* 0x00000003000085a7 */ /* 0x000ea400080010ff */
[----:B--2---:R-:W-:Y:S05]  /*aa50*/  @!P0 BRA `(.L_x_166) ;  /* 0xfffffffc00f08947 */ /* 0x004fea000383ffff */
[----:B------:R-:W-:Y:S05]  /*aa60*/  BRA `(.L_x_167) ;  /* 0xffffff8000a07947 */ /* 0x000fea000383ffff */
.L_x_48:
[----:B------:R-:W-:-:S07]  /*aa70*/  MOV R0, UR5 ;  /* 0x0000000500007c02 */ /* 0x000fce0008000f00 */
.L_x_168:
[----:B-1----:R1:W2:Y:S02]  /*aa80*/  SYNCS.PHASECHK.TRANS64.TRYWAIT P0, [R0+URZ], R3 ;  /* 0x00000003000075a7 */ /* 0x0022a400080011ff */
[----:B--2---:R-:W-:Y:S05]  /*aa90*/  @!P0 NANOSLEEP.SYNCS 0x989680 ;  /* 0x009896800000895d */ /* 0x004fea0003900000 */
[----:B------:R-:W2:Y:S02]  /*aaa0*/  @!P0 SYNCS.PHASECHK.TRANS64 P0, [R0+URZ], R3 ;  /* 0x00000003000085a7 */ /* 0x000ea400080010ff */
[----:B--2---:R-:W-:Y:S05]  /*aab0*/  @!P0 BRA `(.L_x_168) ;  /* 0xfffffffc00f08947 */ /* 0x004fea000383ffff */
[----:B------:R-:W-:Y:S05]  /*aac0*/  BRA `(.L_x_169) ;  /* 0xffffff8000ac7947 */ /* 0x000fea000383ffff */
.L_x_49:
[----:B------:R-:W-:-:S07]  /*aad0*/  MOV R0, UR5 ;  /* 0x0000000500007c02 */ /* 0x000fce0008000f00 */
.L_x_170:
[----:B-1----:R1:W2:Y:S02]  /*aae0*/  SYNCS.PHASECHK.TRANS64.TRYWAIT P0, [R0+URZ], R3 ;  /* 0x00000003000075a7 */ /* 0x0022a400080011ff */
[----:B--2---:R-:W-:Y:S05]  /*aaf0*/  @!P0 NANOSLEEP.SYNCS 0x989680 ;  /* 0x009896800000895d */ /* 0x004fea0003900000 */
[----:B------:R-:W2:Y:S02]  /*ab00*/  @!P0 SYNCS.PHASECHK.TRANS64 P0, [R0+URZ], R3 ;  /* 0x00000003000085a7 */ /* 0x000ea400080010ff */
[----:B--2---:R-:W-:Y:S05]  /*ab10*/  @!P0 BRA `(.L_x_170) ;  /* 0xfffffffc00f08947 */ /* 0x004fea000383ffff */
[----:B------:R-:W-:Y:S05]  /*ab20*/  BRA `(.L_x_171) ;  /* 0xffffff8000b87947 */ /* 0x000fea000383ffff */
.L_x_50:
[----:B------:R-:W-:-:S07]  /*ab30*/  MOV R0, UR5 ;  /* 0x0000000500007c02 */ /* 0x000fce0008000f00 */
.L_x_172:
[----:B-1----:R1:W2:Y:S02]  /*ab40*/  SYNCS.PHASECHK.TRANS64.TRYWAIT P0, [R0+URZ], R3 ;  /* 0x00000003000075a7 */ /* 0x0022a400080011ff */
[----:B--2---:R-:W-:Y:S05]  /*ab50*/  @!P0 NANOSLEEP.SYNCS 0x989680 ;  /* 0x009896800000895d */ /* 0x004fea0003900000 */
[----:B------:R-:W2:Y:S02]  /*ab60*/  @!P0 SYNCS.PHASECHK.TRANS64 P0, [R0+URZ], R3 ;  /* 0x00000003000085a7 */ /* 0x000ea400080010ff */
[----:B--2---:R-:W-:Y:S05]  /*ab70*/  @!P0 BRA `(.L_x_172) ;  /* 0xfffffffc00f08947 */ /* 0x004fea000383ffff */
[----:B------:R-:W-:Y:S05]  /*ab80*/  BRA `(.L_x_173) ;  /* 0xffffff8000c47947 */ /* 0x000fea000383ffff */
.L_x_51:
[----:B------:R-:W-:-:S07]  /*ab90*/  MOV R0, UR5 ;  /* 0x0000000500007c02 */ /* 0x000fce0008000f00 */
.L_x_174:
[----:B-1----:R1:W2:Y:S02]  /*aba0*/  SYNCS.PHASECHK.TRANS64.TRYWAIT P0, [R0+URZ], R3 ;  /* 0x00000003000075a7 */ /* 0x0022a400080011ff */
[----:B--2---:R-:W-:Y:S05]  /*abb0*/  @!P0 NANOSLEEP.SYNCS 0x989680 ;  /* 0x009896800000895d */ /* 0x004fea0003900000 */
[----:B------:R-:W2:Y:S02]  /*abc0*/  @!P0 SYNCS.PHASECHK.TRANS64 P0, [R0+URZ], R3 ;  /* 0x00000003000085a7 */ /* 0x000ea400080010ff */
[----:B--2---:R-:W-:Y:S05]  /*abd0*/  @!P0 BRA `(.L_x_174) ;  /* 0xfffffffc00f08947 */ /* 0x004fea000383ffff */
[----:B------:R-:W-:Y:S05]  /*abe0*/  BRA `(.L_x_175) ;  /* 0xffffff8000d07947 */ /* 0x000fea000383ffff */
.L_x_52:
[----:B------:R-:W-:-:S07]  /*abf0*/  MOV R0, UR5 ;  /* 0x0000000500007c02 */ /* 0x000fce0008000f00 */
.L_x_176:
[----:B-1----:R1:W2:Y:S02]  /*ac00*/  SYNCS.PHASECHK.TRANS64.TRYWAIT P0, [R0+URZ], R3 ;  /* 0x00000003000075a7 */ /* 0x0022a400080011ff */
[----:B--2---:R-:W-:Y:S05]  /*ac10*/  @!P0 NANOSLEEP.SYNCS 0x989680 ;  /* 0x009896800000895d */ /* 0x004fea0003900000 */
[----:B------:R-:W2:Y:S02]  /*ac20*/  @!P0 SYNCS.PHASECHK.TRANS64 P0, [R0+URZ], R3 ;  /* 0x00000003000085a7 */ /* 0x000ea400080010ff */
[----:B--2---:R-:W-:Y:S05]  /*ac30*/  @!P0 BRA `(.L_x_176) ;  /* 0xfffffffc00f08947 */ /* 0x004fea000383ffff */
[----:B------:R-:W-:Y:S05]  /*ac40*/  BRA `(.L_x_177) ;  /* 0xffffff8000dc7947 */ /* 0x000fea000383ffff */
.L_x_53:
[----:B------:R-:W-:-:S07]  /*ac50*/  MOV R0, UR5 ;  /* 0x0000000500007c02 */ /* 0x000fce0008000f00 */
.L_x_178:
[----:B-1----:R1:W2:Y:S02]  /*ac60*/  SYNCS.PHASECHK.TRANS64.TRYWAIT P0, [R0+URZ], R3 ;  /* 0x00000003000075a7 */ /* 0x0022a400080011ff */
[----:B--2---:R-:W-:Y:S05]  /*ac70*/  @!P0 NANOSLEEP.SYNCS 0x989680 ;  /* 0x009896800000895d */ /* 0x004fea0003900000 */
[----:B------:R-:W2:Y:S02]  /*ac80*/  @!P0 SYNCS.PHASECHK.TRANS64 P0, [R0+URZ], R3 ;  /* 0x00000003000085a7 */ /* 0x000ea400080010ff */
[----:B--2---:R-:W-:Y:S05]  /*ac90*/  @!P0 BRA `(.L_x_178) ;  /* 0xfffffffc00f08947 */ /* 0x004fea000383ffff */
[----:B------:R-:W-:Y:S05]  /*aca0*/  BRA `(.L_x_179) ;  /* 0xffffff8000e87947 */ /* 0x000fea000383ffff */
.L_x_54:
[----:B------:R-:W-:-:S07]  /*acb0*/  MOV R0, UR5 ;  /* 0x0000000500007c02 */ /* 0x000fce0008000f00 */
.L_x_180:
[----:B-1----:R1:W2:Y:S02]  /*acc0*/  SYNCS.PHASECHK.TRANS64.TRYWAIT P0, [R0+URZ], R3 ;  /* 0x00000003000075a7 */ /* 0x0022a400080011ff */
[----:B--2---:R-:W-:Y:S05]  /*acd0*/  @!P0 NANOSLEEP.SYNCS 0x989680 ;  /* 0x009896800000895d */ /* 0x004fea0003900000 */
[----:B------:R-:W2:Y:S02]  /*ace0*/  @!P0 SYNCS.PHASECHK.TRANS64 P0, [R0+URZ], R3 ;  /* 0x00000003000085a7 */ /* 0x000ea400080010ff */
[----:B--2---:R-:W-:Y:S05]  /*acf0*/  @!P0 BRA `(.L_x_180) ;  /* 0xfffffffc00f08947 */ /* 0x004fea000383ffff */
[----:B------:R-:W-:Y:S05]  /*ad00*/  BRA `(.L_x_181) ;  /* 0xffffff8000f47947 */ /* 0x000fea000383ffff */
.L_x_55:
[----:B------:R-:W-:-:S07]  /*ad10*/  MOV R0, UR5 ;  /* 0x0000000500007c02 */ /* 0x000fce0008000f00 */
.L_x_182:
[----:B-1----:R1:W2:Y:S02]  /*ad20*/  SYNCS.PHASECHK.TRANS64.TRYWAIT P0, [R0+URZ], R3 ;  /* 0x00000003000075a7 */ /* 0x0022a400080011ff */
[----:B--2---:R-:W-:Y:S05]  /*ad30*/  @!P0 NANOSLEEP.SYNCS 0x989680 ;  /* 0x009896800000895d */ /* 0x004fea0003900000 */
[----:B------:R-:W2:Y:S02]  /*ad40*/  @!P0 SYNCS.PHASECHK.TRANS64 P0, [R0+URZ], R3 ;  /* 0x00000003000085a7 */ /* 0x000ea400080010ff */
[----:B--2---:R-:W-:Y:S05]  /*ad50*/  @!P0 BRA `(.L_x_182) ;  /* 0xfffffffc00f08947 */ /* 0x004fea000383ffff */
[----:B------:R-:W-:Y:S05]  /*ad60*/  BRA `(.L_x_183) ;  /* 0xffffff8400007947 */ /* 0x000fea000383ffff */
.L_x_56:
[----:B------:R-:W-:-:S07]  /*ad70*/  MOV R0, UR5 ;  /* 0x0000000500007c02 */ /* 0x000fce0008000f00 */
.L_x_184:
[----:B-1----:R1:W2:Y:S02]  /*ad80*/  SYNCS.PHASECHK.TRANS64.TRYWAIT P0, [R0+URZ], R3 ;  /* 0x00000003000075a7 */ /* 0x0022a400080011ff */
[----:B--2---:R-:W-:Y:S05]  /*ad90*/  @!P0 NANOSLEEP.SYNCS 0x989680 ;  /* 0x009896800000895d */ /* 0x004fea0003900000 */
[----:B------:R-:W2:Y:S02]  /*ada0*/  @!P0 SYNCS.PHASECHK.TRANS64 P0, [R0+URZ], R3 ;  /* 0x00000003000085a7 */ /* 0x000ea400080010ff */
[----:B--2---:R-:W-:Y:S05]  /*adb0*/  @!P0 BRA `(.L_x_184) ;  /* 0xfffffffc00f08947 */ /* 0x004fea000383ffff */
[----:B------:R-:W-:Y:S05]  /*adc0*/  BRA `(.L_x_185) ;  /* 0xffffff84000c7947 */ /* 0x000fea000383ffff */
.L_x_57:
[----:B------:R-:W-:-:S07]  /*add0*/  MOV R0, UR5 ;  /* 0x0000000500007c02 */ /* 0x000fce0008000f00 */
.L_x_186:
[----:B-1----:R1:W2:Y:S02]  /*ade0*/  SYNCS.PHASECHK.TRANS64.TRYWAIT P0, [R0+URZ], R3 ;  /* 0x00000003000075a7 */ /* 0x0022a400080011ff */
[----:B--2---:R-:W-:Y:S05]  /*adf0*/  @!P0 NANOSLEEP.SYNCS 0x989680 ;  /* 0x009896800000895d */ /* 0x004fea0003900000 */
[----:B------:R-:W2:Y:S02]  /*ae00*/  @!P0 SYNCS.PHASECHK.TRANS64 P0, [R0+URZ], R3 ;  /* 0x00000003000085a7 */ /* 0x000ea400080010ff */
[----:B--2---:R-:W-:Y:S05]  /*ae10*/  @!P0 BRA `(.L_x_186) ;  /* 0xfffffffc00f08947 */ /* 0x004fea000383ffff */
[----:B------:R-:W-:Y:S05]  /*ae20*/  BRA `(.L_x_187) ;  /* 0xffffff8400187947 */ /* 0x000fea000383ffff */
.L_x_58:
[----:B------:R-:W-:-:S07]  /*ae30*/  MOV R0, UR5 ;  /* 0x0000000500007c02 */ /* 0x000fce0008000f00 */
.L_x_188:
[----:B-1----:R1:W2:Y:S02]  /*ae40*/  SYNCS.PHASECHK.TRANS64.TRYWAIT P0, [R0+URZ], R3 ;  /* 0x00000003000075a7 */ /* 0x0022a400080011ff */
[----:B--2---:R-:W-:Y:S05]  /*ae50*/  @!P0 NANOSLEEP.SYNCS 0x989680 ;  /* 0x009896800000895d */ /* 0x004fea0003900000 */
[----:B------:R-:W2:Y:S02]  /*ae60*/  @!P0 SYNCS.PHASECHK.TRANS64 P0, [R0+URZ], R3 ;  /* 0x00000003000085a7 */ /* 0x000ea400080010ff */
[----:B--2---:R-:W-:Y:S05]  /*ae70*/  @!P0 BRA `(.L_x_188) ;  /* 0xfffffffc00f08947 */ /* 0x004fea000383ffff */
[----:B------:R-:W-:Y:S05]  /*ae80*/  BRA `(.L_x_189) ;  /* 0xffffff8400247947 */ /* 0x000fea000383ffff */
.L_x_61:
[----:B--2---:R2:W3:Y:S02]  /*ae90*/  SYNCS.PHASECHK.TRANS64.TRYWAIT P0, [R2+URZ+0x1b0], R5 ;  /* 0x0001b005020075a7 */ /* 0x0044e400080011ff */
[----:B---3--:R-:W-:Y:S05]  /*aea0*/  @!P0 NANOSLEEP.SYNCS 0x989680 ;  /* 0x009896800000895d */ /* 0x008fea0003900000 */
[----:B------:R-:W3:Y:S02]  /*aeb0*/  @!P0 SYNCS.PHASECHK.TRANS64 P0, [R2+URZ+0x1b0], R5 ;  /* 0x0001b005020085a7 */ /* 0x000ee400080010ff */
[----:B---3--:R-:W-:Y:S05]  /*aec0*/  @!P0 BRA `(.L_x_61) ;  /* 0xfffffffc00f08947 */ /* 0x008fea000383ffff */
[----:B------:R-:W-:Y:S05]  /*aed0*/  BRA `(.L_x_190) ;  /* 0xffffff8400807947 */ /* 0x000fea000383ffff */
.L_x_62:
[----:B------:R-:W-:-:S07]  /*aee0*/  MOV R2, UR4 ;  /* 0x0000000400027c02 */ /* 0x000fce0008000f00 */
.L_x_191:
[----:B--2---:R2:W3:Y:S02]  /*aef0*/  SYNCS.PHASECHK.TRANS64.TRYWAIT P0, [R2+URZ+0x160], R5 ;  /* 0x00016005020075a7 */ /* 0x0044e400080011ff */
[----:B---3--:R-:W-:Y:S05]  /*af00*/  @!P0 NANOSLEEP.SYNCS 0x989680 ;  /* 0x009896800000895d */ /* 0x008fea0003900000 */
[----:B------:R-:W3:Y:S02]  /*af10*/  @!P0 SYNCS.PHASECHK.TRANS64 P0, [R2+URZ+0x160], R5 ;  /* 0x00016005020085a7 */ /* 0x000ee400080010ff */
[----:B---3--:R-:W-:Y:S05]  /*af20*/  @!P0 BRA `(.L_x_191) ;  /* 0xfffffffc00f08947 */ /* 0x008fea000383ffff */
[----:B------:R-:W-:Y:S05]  /*af30*/  BRA `(.L_x_192) ;  /* 0xffffff8400907947 */ /* 0x000fea000383ffff */
.L_x_63:
[----:B--2---:R2:W3:Y:S02]  /*af40*/  SYNCS.PHASECHK.TRANS64.TRYWAIT P1, [R2+URZ+0x150], R5 ;  /* 0x00015005020075a7 */ /* 0x0044e400080211ff */
[----:B---3--:R-:W-:Y:S05]  /*af50*/  @!P1 NANOSLEEP.SYNCS 0x989680 ;  /* 0x009896800000995d */ /* 0x008fea0003900000 */
[----:B------:R-:W3:Y:S02]  /*af60*/  @!P1 SYNCS.PHASECHK.TRANS64 P1, [R2+URZ+0x150], R5 ;  /* 0x00015005020095a7 */ /* 0x000ee400080210ff */
[----:B---3--:R-:W-:Y:S05]  /*af70*/  @!P1 BRA `(.L_x_63) ;  /* 0xfffffffc00f09947 */ /* 0x008fea000383ffff */
[----:B------:R-:W-:Y:S05]  /*af80*/  BRA `(.L_x_193) ;  /* 0xffffff8400c07947 */ /* 0x000fea000383ffff */
.L_x_66:
[----:B------:R-:W-:-:S07]  /*af90*/  MOV R0, UR4 ;  /* 0x0000000400007c02 */ /* 0x000fce0008000f00 */
.L_x_194:
[----:B--2---:R2:W3:Y:S02]  /*afa0*/  SYNCS.PHASECHK.TRANS64.TRYWAIT P0, [R0+URZ+0x160], R3 ;  /* 0x00016003000075a7 */ /* 0x0044e400080011ff */
[----:B---3--:R-:W-:Y:S05]  /*afb0*/  @!P0 NANOSLEEP.SYNCS 0x989680 ;  /* 0x009896800000895d */ /* 0x008fea0003900000 */
[----:B------:R-:W3:Y:S02]  /*afc0*/  @!P0 SYNCS.PHASECHK.TRANS64 P0, [R0+URZ+0x160], R3 ;  /* 0x00016003000085a7 */ /* 0x000ee400080010ff */
[----:B---3--:R-:W-:Y:S05]  /*afd0*/  @!P0 BRA `(.L_x_194) ;  /* 0xfffffffc00f08947 */ /* 0x008fea000383ffff */
[----:B------:R-:W-:Y:S05]  /*afe0*/  BRA `(.L_x_65) ;  /* 0xffffff8800147947 */ /* 0x000fea000383ffff */
.L_x_75:
[----:B--2---:R-:W-:-:S04]  /*aff0*/  MOV R0, UR5 ;  /* 0x0000000500007c02 */ /* 0x004fc80008000f00 */
[----:B------:R2:W3:Y:S03]  /*b000*/  SYNCS.PHASECHK.TRANS64.TRYWAIT P0, [R0+URZ+0x8], R7 ;  /* 0x00000807000075a7 */ /* 0x0004e600080011ff */
[----:B---3--:R-:W-:Y:S05]  /*b010*/  @!P0 NANOSLEEP.SYNCS 0x989680 ;  /* 0x009896800000895d */ /* 0x008fea0003900000 */
[----:B------:R-:W3:Y:S02]  /*b020*/  @!P0 SYNCS.PHASECHK.TRANS64 P0, [R0+URZ+0x8], R7 ;  /* 0x00000807000085a7 */ /* 0x000ee400080010ff */
[----:B---3--:R-:W-:Y:S05]  /*b030*/  @!P0 BRA `(.L_x_75) ;  /* 0xfffffffc00ec8947 */ /* 0x008fea000383ffff */
[----:B------:R-:W-:Y:S05]  /*b040*/  BRA `(.L_x_74) ;  /* 0xffffff8800c87947 */ /* 0x000fea000383ffff */
.L_x_77:
[----:B------:R-:W-:Y:S01]  /*b050*/  BSSY B0, `(.L_x_195) ;  /* 0x0000006000007945 */ /* 0x000fe20003800000 */
[----:B------:R-:W-:-:S07]  /*b060*/  MOV R15, 0xffffffff ;  /* 0xffffffff000f7802 */ /* 0x000fce0000000f00 */
[----:B-12--5:R-:W-:Y:S05]  /*b070*/  WARPSYNC.COLLECTIVE R15, `(.L_x_196) ;  /* 0x000000000f0c7348 */ /* 0x026fea0003c00000 */
[----:B------:R-:W-:Y:S02]  /*b080*/  ELECT P6, UR79, PT ;  /* 0x00000000004f782f */ /* 0x000fe400038c0000 */
[----:B------:R-:W-:Y:S01]  /*b090*/  MOV R14, UR79 ;  /* 0x0000004f000e7c02 */ /* 0x000fe20008000f00 */
[----:B-12--5:R-:W-:Y:S10]  /*b0a0*/  ENDCOLLECTIVE ;  /* 0x000000000000791b */ /* 0x026ff40003800000 */
.L_x_196:
[----:B------:R-:W-:Y:S05]  /*b0b0*/  BSYNC B0 ;  /* 0x0000000000007941 */ /* 0x000fea0003800000 */
.L_x_195:
[----:B------:R-:W-:Y:S05]  /*b0c0*/  BRA `(.L_x_197) ;  /* 0xffffff8800f87947 */ /* 0x000fea000383ffff */
.L_x_79:
[----:B--2---:R-:W-:-:S04]  /*b0d0*/  MOV R0, UR5 ;  /* 0x0000000500007c02 */ /* 0x004fc80008000f00 */
[----:B------:R2:W3:Y:S03]  /*b0e0*/  SYNCS.PHASECHK.TRANS64.TRYWAIT P0, [R0+URZ+0x8], R5 ;  /* 0x00000805000075a7 */ /* 0x0004e600080011ff */
[----:B---3--:R-:W-:Y:S05]  /*b0f0*/  @!P0 NANOSLEEP.SYNCS 0x989680 ;  /* 0x009896800000895d */ /* 0x008fea0003900000 */
[----:B------:R-:W3:Y:S02]  /*b100*/  @!P0 SYNCS.PHASECHK.TRANS64 P0, [R0+URZ+0x8], R5 ;  /* 0x00000805000085a7 */ /* 0x000ee400080010ff */
[----:B---3--:R-:W-:Y:S05]  /*b110*/  @!P0 BRA `(.L_x_79) ;  /* 0xfffffffc00ec8947 */ /* 0x008fea000383ffff */
[----:B------:R-:W-:Y:S05]  /*b120*/  BRA `(.L_x_78) ;  /* 0xffffff8800fc7947 */ /* 0x000fea000383ffff */
.L_x_80:
[----:B-1----:R1:W2:Y:S02]  /*b130*/  SYNCS.PHASECHK.TRANS64.TRYWAIT P0, [R0+URZ+0x150], R5 ;  /* 0x00015005000075a7 */ /* 0x0022a400080011ff */
[----:B--2---:R-:W-:Y:S05]  /*b140*/  @!P0 NANOSLEEP.SYNCS 0x989680 ;  /* 0x009896800000895d */ /* 0x004fea0003900000 */
[----:B------:R-:W2:Y:S02]  /*b150*/  @!P0 SYNCS.PHASECHK.TRANS64 P0, [R0+URZ+0x150], R5 ;  /* 0x00015005000085a7 */ /* 0x000ea400080010ff */
[----:B--2---:R-:W-:Y:S05]  /*b160*/  @!P0 BRA `(.L_x_80) ;  /* 0xfffffffc00f08947 */ /* 0x004fea000383ffff */
[----:B------:R-:W-:Y:S05]  /*b170*/  BRA `(.L_x_198) ;  /* 0xffffff8c00d87947 */ /* 0x000fea000383ffff */
.L_x_82:
[----:B------:R-:W-:-:S07]  /*b180*/  MOV R0, UR23 ;  /* 0x0000001700007c02 */ /* 0x000fce0008000f00 */
.L_x_199:
[----:B-1----:R1:W2:Y:S02]  /*b190*/  SYNCS.PHASECHK.TRANS64.TRYWAIT P0, [R0+URZ+0x190], R5 ;  /* 0x00019005000075a7 */ /* 0x0022a400080011ff */
[----:B--2---:R-:W-:Y:S05]  /*b1a0*/  @!P0 NANOSLEEP.SYNCS 0x989680 ;  /* 0x009896800000895d */ /* 0x004fea0003900000 */
[----:B------:R-:W2:Y:S02]  /*b1b0*/  @!P0 SYNCS.PHASECHK.TRANS64 P0, [R0+URZ+0x190], R5 ;  /* 0x00019005000085a7 */ /* 0x000ea400080010ff */
[----:B--2---:R-:W-:Y:S05]  /*b1c0*/  @!P0 BRA `(.L_x_199) ;  /* 0xfffffffc00f08947 */ /* 0x004fea000383ffff */
[----:B------:R-:W-:Y:S05]  /*b1d0*/  BRA `(.L_x_200) ;  /* 0xffffff9000247947 */ /* 0x000fea000383ffff */
.L_x_85:
[----:B------:R-:W-:Y:S07]  /*b1e0*/  MOV R0, UR5 ;  /* 0x0000000500007c02 */ /* 0x000fee0008000f00 */
.L_x_201:
[----:B-1----:R1:W2:Y:S02]  /*b1f0*/  SYNCS.PHASECHK.TRANS64.TRYWAIT P0, [R0+URZ], R5 ;  /* 0x00000005000075a7 */ /* 0x0022a400080011ff */
[----:B--2---:R-:W-:Y:S05]  /*b200*/  @!P0 NANOSLEEP.SYNCS 0x989680 ;  /* 0x009896800000895d */ /* 0x004fea0003900000 */
[----:B------:R-:W2:Y:S02]  /*b210*/  @!P0 SYNCS.PHASECHK.TRANS64 P0, [R0+URZ], R5 ;  /* 0x00000005000085a7 */ /* 0x000ea400080010ff */
[----:B--2---:R-:W-:Y:S05]  /*b220*/  @!P0 BRA `(.L_x_201) ;  /* 0xfffffffc00f08947 */ /* 0x004fea000383ffff */
[----:B------:R-:W-:Y:S05]  /*b230*/  BRA `(.L_x_84) ;  /* 0xffffff9000387947 */ /* 0x000fea000383ffff */
.L_x_89:
[----:B-1----:R-:W-:-:S07]  /*b240*/  MOV R0, UR4 ;  /* 0x0000000400007c02 */ /* 0x002fce0008000f00 */
.L_x_202:
[----:B-1----:R1:W2:Y:S02]  /*b250*/  SYNCS.PHASECHK.TRANS64.TRYWAIT P0, [R0+URZ], R3 ;  /* 0x00000003000075a7 */ /* 0x0022a400080011ff */
[----:B--2---:R-:W-:Y:S05]  /*b260*/  @!P0 NANOSLEEP.SYNCS 0x989680 ;  /* 0x009896800000895d */ /* 0x004fea0003900000 */
[----:B------:R-:W2:Y:S02]  /*b270*/  @!P0 SYNCS.PHASECHK.TRANS64 P0, [R0+URZ], R3 ;  /* 0x00000003000085a7 */ /* 0x000ea400080010ff */
[----:B--2---:R-:W-:Y:S05]  /*b280*/  @!P0 BRA `(.L_x_202) ;  /* 0xfffffffc00f08947 */ /* 0x004fea000383ffff */
[----:B------:R-:W-:Y:S05]  /*b290*/  BRA `(.L_x_203) ;  /* 0xffffff9400047947 */ /* 0x000fea000383ffff */
.L_x_90:
[----:B------:R-:W-:-:S07]  /*b2a0*/  MOV R0, UR5 ;  /* 0x0000000500007c02 */ /* 0x000fce0008000f00 */
.L_x_204:
[----:B-1----:R1:W2:Y:S02]  /*b2b0*/  SYNCS.PHASECHK.TRANS64.TRYWAIT P0, [R0+URZ], R3 ;  /* 0x00000003000075a7 */ /* 0x0022a400080011ff */
[----:B--2---:R-:W-:Y:S05]  /*b2c0*/  @!P0 NANOSLEEP.SYNCS 0x989680 ;  /* 0x009896800000895d */ /* 0x004fea0003900000 */
[----:B------:R-:W2:Y:S02]  /*b2d0*/  @!P0 SYNCS.PHASECHK.TRANS64 P0, [R0+URZ], R3 ;  /* 0x00000003000085a7 */ /* 0x000ea400080010ff */
[----:B--2---:R-:W-:Y:S05]  /*b2e0*/  @!P0 BRA `(.L_x_204) ;  /* 0xfffffffc00f08947 */ /* 0x004fea000383ffff */
[----:B------:R-:W-:Y:S05]  /*b2f0*/  BRA `(.L_x_205) ;  /* 0xffffff9400107947 */ /* 0x000fea000383ffff */
.L_x_91:
[----:B------:R-:W-:-:S07]  /*b300*/  MOV R0, UR5 ;  /* 0x0000000500007c02 */ /* 0x000fce0008000f00 */
.L_x_206:
[----:B-1----:R1:W2:Y:S02]  /*b310*/  SYNCS.PHASECHK.TRANS64.TRYWAIT P0, [R0+URZ], R3 ;  /* 0x00000003000075a7 */ /* 0x0022a400080011ff */
[----:B--2---:R-:W-:Y:S05]  /*b320*/  @!P0 NANOSLEEP.SYNCS 0x989680 ;  /* 0x009896800000895d */ /* 0x004fea0003900000 */
[----:B------:R-:W2:Y:S02]  /*b330*/  @!P0 SYNCS.PHASECHK.TRANS64 P0, [R0+URZ], R3 ;  /* 0x00000003000085a7 */ /* 0x000ea400080010ff */
[----:B--2---:R-:W-:Y:S05]  /*b340*/  @!P0 BRA `(.L_x_206) ;  /* 0xfffffffc00f08947 */ /* 0x004fea000383ffff */
[----:B------:R-:W-:Y:S05]  /*b350*/  BRA `(.L_x_207) ;  /* 0xffffff94001c7947 */ /* 0x000fea000383ffff */
.L_x_94:
[----:B------:R-:W-:-:S07]  /*b360*/  MOV R0, UR17 ;  /* 0x0000001100007c02 */ /* 0x000fce0008000f00 */
.L_x_208:
[----:B-1----:R1:W2:Y:S02]  /*b370*/  SYNCS.PHASECHK.TRANS64.TRYWAIT P1, [R0+URZ+0x1d0], R3 ;  /* 0x0001d003000075a7 */ /* 0x0022a400080211ff */
[----:B--2---:R-:W-:Y:S05]  /*b380*/  @!P1 NANOSLEEP.SYNCS 0x989680 ;  /* 0x009896800000995d */ /* 0x004fea0003900000 */
[----:B------:R-:W2:Y:S02]  /*b390*/  @!P1 SYNCS.PHASECHK.TRANS64 P1, [R0+URZ+0x1d0], R3 ;  /* 0x0001d003000095a7 */ /* 0x000ea400080210ff */
[----:B--2---:R-:W-:Y:S05]  /*b3a0*/  @!P1 BRA `(.L_x_208) ;  /* 0xfffffffc00f09947 */ /* 0x004fea000383ffff */
[----:B------:R-:W-:Y:S05]  /*b3b0*/  BRA `(.L_x_209) ;  /* 0xffffff9400687947 */ /* 0x000fea000383ffff */
.L_x_99:
[----:B--2---:R2:W3:Y:S02]  /*b3c0*/  SYNCS.PHASECHK.TRANS64.TRYWAIT P0, [R8+URZ+0x150], R5 ;  /* 0x00015005080075a7 */ /* 0x0044e400080011ff */
[----:B---3--:R-:W-:Y:S05]  /*b3d0*/  @!P0 NANOSLEEP.SYNCS 0x989680 ;  /* 0x009896800000895d */ /* 0x008fea0003900000 */
[----:B------:R-:W3:Y:S02]  /*b3e0*/  @!P0 SYNCS.PHASECHK.TRANS64 P0, [R8+URZ+0x150], R5 ;  /* 0x00015005080085a7 */ /* 0x000ee400080010ff */
[----:B---3--:R-:W-:Y:S05]  /*b3f0*/  @!P0 BRA `(.L_x_99) ;  /* 0xfffffffc00f08947 */ /* 0x008fea000383ffff */
[----:B------:R-:W-:Y:S05]  /*b400*/  BRA `(.L_x_210) ;  /* 0xffffff9800ac7947 */ /* 0x000fea000383ffff */
.L_x_102:
[----:B------:R-:W-:Y:S07]  /*b410*/  MOV R0, UR21 ;  /* 0x0000001500007c02 */ /* 0x000fee0008000f00 */
.L_x_211:
[----:B--2---:R2:W3:Y:S02]  /*b420*/  SYNCS.PHASECHK.TRANS64.TRYWAIT P1, [R0+URZ+0x148], R5 ;  /* 0x00014805000075a7 */ /* 0x0044e400080211ff */
[----:B---3--:R-:W-:Y:S05]  /*b430*/  @!P1 NANOSLEEP.SYNCS 0x989680 ;  /* 0x009896800000995d */ /* 0x008fea0003900000 */
[----:B------:R-:W3:Y:S02]  /*b440*/  @!P1 SYNCS.PHASECHK.TRANS64 P1, [R0+URZ+0x148], R5 ;  /* 0x00014805000095a7 */ /* 0x000ee400080210ff */
[----:B---3--:R-:W-:Y:S05]  /*b450*/  @!P1 BRA `(.L_x_211) ;  /* 0xfffffffc00f09947 */ /* 0x008fea000383ffff */
[----:B------:R-:W-:Y:S05]  /*b460*/  BRA `(.L_x_101) ;  /* 0xffffffa000287947 */ /* 0x000fea000383ffff */
.L_x_105:
[----:B--2---:R-:W-:Y:S07]  /*b470*/  MOV R5, UR21 ;  /* 0x0000001500057c02 */ /* 0x004fee0008000f00 */
.L_x_212:
[----:B--2---:R2:W3:Y:S02]  /*b480*/  SYNCS.PHASECHK.TRANS64.TRYWAIT P0, [R5+URZ+0x120], R4 ;  /* 0x00012004050075a7 */ /* 0x0044e400080011ff */
[----:B---3--:R-:W-:Y:S05]  /*b490*/  @!P0 NANOSLEEP.SYNCS 0x989680 ;  /* 0x009896800000895d */ /* 0x008fea0003900000 */
[----:B------:R-:W3:Y:S02]  /*b4a0*/  @!P0 SYNCS.PHASECHK.TRANS64 P0, [R5+URZ+0x120], R4 ;  /* 0x00012004050085a7 */ /* 0x000ee400080010ff */
[----:B---3--:R-:W-:Y:S05]  /*b4b0*/  @!P0 BRA `(.L_x_212) ;  /* 0xfffffffc00f08947 */ /* 0x008fea000383ffff */
[----:B------:R-:W-:Y:S05]  /*b4c0*/  BRA `(.L_x_213) ;  /* 0xffffffa000807947 */ /* 0x000fea000383ffff */
.L_x_106:
[----:B------:R-:W-:Y:S07]  /*b4d0*/  MOV R5, UR21 ;  /* 0x0000001500057c02 */ /* 0x000fee0008000f00 */
.L_x_214:
[----:B--2---:R2:W3:Y:S02]  /*b4e0*/  SYNCS.PHASECHK.TRANS64.TRYWAIT P0, [R5+URZ+0x128], R4 ;  /* 0x00012804050075a7 */ /* 0x0044e400080011ff */
[----:B---3--:R-:W-:Y:S05]  /*b4f0*/  @!P0 NANOSLEEP.SYNCS 0x989680 ;  /* 0x009896800000895d */ /* 0x008fea0003900000 */
[----:B------:R-:W3:Y:S02]  /*b500*/  @!P0 SYNCS.PHASECHK.TRANS64 P0, [R5+URZ+0x128], R4 ;  /* 0x00012804050085a7 */ /* 0x000ee400080010ff */
[----:B---3--:R-:W-:Y:S05]  /*b510*/  @!P0 BRA `(.L_x_214) ;  /* 0xfffffffc00f08947 */ /* 0x008fea000383ffff */
[----:B------:R-:W-:Y:S05]  /*b520*/  BRA `(.L_x_215) ;  /* 0xffffffa000d87947 */ /* 0x000fea000383ffff */
.L_x_107:
[----:B--2---:R-:W-:Y:S07]  /*b530*/  MOV R5, UR21 ;  /* 0x0000001500057c02 */ /* 0x004fee0008000f00 */
.L_x_216:
[----:B--2---:R2:W3:Y:S02]  /*b540*/  SYNCS.PHASECHK.TRANS64.TRYWAIT P0, [R5+URZ+0x130], R4 ;  /* 0x00013004050075a7 */ /* 0x0044e400080011ff */
[----:B---3--:R-:W-:Y:S05]  /*b550*/  @!P0 NANOSLEEP.SYNCS 0x989680 ;  /* 0x009896800000895d */ /* 0x008fea0003900000 */
[----:B------:R-:W3:Y:S02]  /*b560*/  @!P0 SYNCS.PHASECHK.TRANS64 P0, [R5+URZ+0x130], R4 ;  /* 0x00013004050085a7 */ /* 0x000ee400080010ff */
[----:B---3--:R-:W-:Y:S05]  /*b570*/  @!P0 BRA `(.L_x_216) ;  /* 0xfffffffc00f08947 */ /* 0x008fea000383ffff */
[----:B------:R-:W-:Y:S05]  /*b580*/  BRA `(.L_x_217) ;  /* 0xffffffa400347947 */ /* 0x000fea000383ffff */
.L_x_108:
[----:B--2---:R-:W-:Y:S07]  /*b590*/  MOV R5, UR21 ;  /* 0x0000001500057c02 */ /* 0x004fee0008000f00 */
.L_x_218:
[----:B--2---:R2:W3:Y:S02]  /*b5a0*/  SYNCS.PHASECHK.TRANS64.TRYWAIT P0, [R5+URZ+0x138], R4 ;  /* 0x00013804050075a7 */ /* 0x0044e400080011ff */
[----:B---3--:R-:W-:Y:S05]  /*b5b0*/  @!P0 NANOSLEEP.SYNCS 0x989680 ;  /* 0x009896800000895d */ /* 0x008fea0003900000 */
[----:B------:R-:W3:Y:S02]  /*b5c0*/  @!P0 SYNCS.PHASECHK.TRANS64 P0, [R5+URZ+0x138], R4 ;  /* 0x00013804050085a7 */ /* 0x000ee400080010ff */
[----:B---3--:R-:W-:Y:S05]  /*b5d0*/  @!P0 BRA `(.L_x_218) ;  /* 0xfffffffc00f08947 */ /* 0x008fea000383ffff */
[----:B------:R-:W-:Y:S05]  /*b5e0*/  BRA `(.L_x_219) ;  /* 0xffffffa400987947 */ /* 0x000fea000383ffff */
.L_x_110:
[----:B------:R-:W-:-:S07]  /*b5f0*/  MOV R0, UR21 ;  /* 0x0000001500007c02 */ /* 0x000fce0008000f00 */
.L_x_220:
[----:B--2---:R2:W3:Y:S02]  /*b600*/  SYNCS.PHASECHK.TRANS64.TRYWAIT P0, [R0+URZ+0x120], R3 ;  /* 0x00012003000075a7 */ /* 0x0044e400080011ff */
[----:B---3--:R-:W-:Y:S05]  /*b610*/  @!P0 NANOSLEEP.SYNCS 0x989680 ;  /* 0x009896800000895d */ /* 0x008fea0003900000 */
[----:B------:R-:W3:Y:S02]  /*b620*/  @!P0 SYNCS.PHASECHK.TRANS64 P0, [R0+URZ+0x120], R3 ;  /* 0x00012003000085a7 */ /* 0x000ee400080010ff */
[----:B---3--:R-:W-:Y:S05]  /*b630*/  @!P0 BRA `(.L_x_220) ;  /* 0xfffffffc00f08947 */ /* 0x008fea000383ffff */
[----:B------:R-:W-:Y:S05]  /*b640*/  BRA `(.L_x_221) ;  /* 0xffffffa800247947 */ /* 0x000fea000383ffff */
.L_x_111:
[----:B--2---:R-:W-:-:S07]  /*b650*/  MOV R0, UR21 ;  /* 0x0000001500007c02 */ /* 0x004fce0008000f00 */
.L_x_222:
[----:B--2---:R2:W3:Y:S02]  /*b660*/  SYNCS.PHASECHK.TRANS64.TRYWAIT P0, [R0+URZ+0x128], R3 ;  /* 0x00012803000075a7 */ /* 0x0044e400080011ff */
[----:B---3--:R-:W-:Y:S05]  /*b670*/  @!P0 NANOSLEEP.SYNCS 0x989680 ;  /* 0x009896800000895d */ /* 0x008fea0003900000 */
[----:B------:R-:W3:Y:S02]  /*b680*/  @!P0 SYNCS.PHASECHK.TRANS64 P0, [R0+URZ+0x128], R3 ;  /* 0x00012803000085a7 */ /* 0x000ee400080010ff */
[----:B---3--:R-:W-:Y:S05]  /*b690*/  @!P0 BRA `(.L_x_222) ;  /* 0xfffffffc00f08947 */ /* 0x008fea000383ffff */
[----:B------:R-:W-:Y:S05]  /*b6a0*/  BRA `(.L_x_223) ;  /* 0xffffffa800147947 */ /* 0x000fea000383ffff */
.L_x_112:
[----:B--2---:R-:W-:-:S07]  /*b6b0*/  MOV R0, UR21 ;  /* 0x0000001500007c02 */ /* 0x004fce0008000f00 */
.L_x_224:
[----:B--2---:R2:W3:Y:S02]  /*b6c0*/  SYNCS.PHASECHK.TRANS64.TRYWAIT P0, [R0+URZ+0x130], R3 ;  /* 0x00013003000075a7 */ /* 0x0044e400080011ff */
[----:B---3--:R-:W-:Y:S05]  /*b6d0*/  @!P0 NANOSLEEP.SYNCS 0x989680 ;  /* 0x009896800000895d */ /* 0x008fea0003900000 */
[----:B------:R-:W3:Y:S02]  /*b6e0*/  @!P0 SYNCS.PHASECHK.TRANS64 P0, [R0+URZ+0x130], R3 ;  /* 0x00013003000085a7 */ /* 0x000ee400080010ff */
[----:B---3--:R-:W-:Y:S05]  /*b6f0*/  @!P0 BRA `(.L_x_224) ;  /* 0xfffffffc00f08947 */ /* 0x008fea000383ffff */
[----:B------:R-:W-:Y:S05]  /*b700*/  BRA `(.L_x_225) ;  /* 0xffffffa800047947 */ /* 0x000fea000383ffff */
.L_x_114:
[----:B-1----:R1:W2:Y:S02]  /*b710*/  SYNCS.PHASECHK.TRANS64.TRYWAIT P0, [R3+URZ+0x150], R0 ;  /* 0x00015000030075a7 */ /* 0x0022a400080011ff */
[----:B--2---:R-:W-:Y:S05]  /*b720*/  @!P0 NANOSLEEP.SYNCS 0x989680 ;  /* 0x009896800000895d */ /* 0x004fea0003900000 */
[----:B------:R-:W2:Y:S02]  /*b730*/  @!P0 SYNCS.PHASECHK.TRANS64 P0, [R3+URZ+0x150], R0 ;  /* 0x00015000030085a7 */ /* 0x000ea400080010ff */
[----:B--2---:R-:W-:Y:S05]  /*b740*/  @!P0 BRA `(.L_x_114) ;  /* 0xfffffffc00f08947 */ /* 0x004fea000383ffff */
[----:B------:R-:W-:Y:S05]  /*b750*/  BRA `(.L_x_226) ;  /* 0xffffffa800c87947 */ /* 0x000fea000383ffff */
.L_x_125:
[----:B--2---:R2:W1:Y:S02]  /*b760*/  SYNCS.PHASECHK.TRANS64.TRYWAIT P1, [R5+URZ+0x100], R2 ;  /* 0x00010002050075a7 */ /* 0x00446400080211ff */
[----:B-1----:R-:W-:Y:S05]  /*b770*/  @!P1 NANOSLEEP.SYNCS 0x989680 ;  /* 0x009896800000995d */ /* 0x002fea0003900000 */
[----:B------:R-:W1:Y:S02]  /*b780*/  @!P1 SYNCS.PHASECHK.TRANS64 P1, [R5+URZ+0x100], R2 ;  /* 0x00010002050095a7 */ /* 0x000e6400080210ff */
[----:B-1----:R-:W-:Y:S05]  /*b790*/  @!P1 BRA `(.L_x_125) ;  /* 0xfffffffc00f09947 */ /* 0x002fea000383ffff */
[----:B------:R-:W-:Y:S05]  /*b7a0*/  BRA `(.L_x_124) ;  /* 0xffffffb8003c7947 */ /* 0x000fea000383ffff */
.L_x_127:
[----:B-1----:R1:W4:Y:S02]  /*b7b0*/  SYNCS.PHASECHK.TRANS64.TRYWAIT P0, [R90+URZ+0x170], R7 ;  /* 0x000170075a0075a7 */ /* 0x00232400080011ff */
[----:B----4-:R-:W-:Y:S05]  /*b7c0*/  @!P0 NANOSLEEP.SYNCS 0x989680 ;  /* 0x009896800000895d */ /* 0x010fea0003900000 */
[----:B------:R-:W4:Y:S02]  /*b7d0*/  @!P0 SYNCS.PHASECHK.TRANS64 P0, [R90+URZ+0x170], R7 ;  /* 0x000170075a0085a7 */ /* 0x000f2400080010ff */
[----:B----4-:R-:W-:Y:S05]  /*b7e0*/  @!P0 BRA `(.L_x_127) ;  /* 0xfffffffc00f08947 */ /* 0x010fea000383ffff */
[----:B------:R-:W-:Y:S05]  /*b7f0*/  BRA `(.L_x_126) ;  /* 0xffffffb8008c7947 */ /* 0x000fea000383ffff */
.L_x_135:
[----:B---3--:R3:W4:Y:S02]  /*b800*/  SYNCS.PHASECHK.TRANS64.TRYWAIT P0, [R103+URZ+0x100], R4 ;  /* 0x00010004670075a7 */ /* 0x00872400080011ff */
[----:B----4-:R-:W-:Y:S05]  /*b810*/  @!P0 NANOSLEEP.SYNCS 0x989680 ;  /* 0x009896800000895d */ /* 0x010fea0003900000 */
[----:B------:R-:W4:Y:S02]  /*b820*/  @!P0 SYNCS.PHASECHK.TRANS64 P0, [R103+URZ+0x100], R4 ;  /* 0x00010004670085a7 */ /* 0x000f2400080010ff */
[----:B----4-:R-:W-:Y:S05]  /*b830*/  @!P0 BRA `(.L_x_135) ;  /* 0xfffffffc00f08947 */ /* 0x010fea000383ffff */
[----:B------:R-:W-:Y:S05]  /*b840*/  BRA `(.L_x_134) ;  /* 0xffffffc400947947 */ /* 0x000fea000383ffff */
.L_x_143:
[----:B---3--:R3:W4:Y:S02]  /*b850*/  SYNCS.PHASECHK.TRANS64.TRYWAIT P0, [R103+URZ+0x100], R4 ;  /* 0x00010004670075a7 */ /* 0x00872400080011ff */
[----:B----4-:R-:W-:Y:S05]  /*b860*/  @!P0 NANOSLEEP.SYNCS 0x989680 ;  /* 0x009896800000895d */ /* 0x010fea0003900000 */
[----:B------:R-:W4:Y:S02]  /*b870*/  @!P0 SYNCS.PHASECHK.TRANS64 P0, [R103+URZ+0x100], R4 ;  /* 0x00010004670085a7 */ /* 0x000f2400080010ff */
[----:B----4-:R-:W-:Y:S05]  /*b880*/  @!P0 BRA `(.L_x_143) ;  /* 0xfffffffc00f08947 */ /* 0x010fea000383ffff */
[----:B------:R-:W-:Y:S05]  /*b890*/  BRA `(.L_x_142) ;  /* 0xffffffd000e47947 */ /* 0x000fea000383ffff */
.L_x_151:
[----:B---3--:R3:W4:Y:S02]  /*b8a0*/  SYNCS.PHASECHK.TRANS64.TRYWAIT P0, [R102+URZ+0x100], R3 ;  /* 0x00010003660075a7 */ /* 0x00872400080011ff */
[----:B----4-:R-:W-:Y:S05]  /*b8b0*/  @!P0 NANOSLEEP.SYNCS 0x989680 ;  /* 0x009896800000895d */ /* 0x010fea0003900000 */
[----:B------:R-:W4:Y:S02]  /*b8c0*/  @!P0 SYNCS.PHASECHK.TRANS64 P0, [R102+URZ+0x100], R3 ;  /* 0x00010003660085a7 */ /* 0x000f2400080010ff */
[----:B----4-:R-:W-:Y:S05]  /*b8d0*/  @!P0 BRA `(.L_x_151) ;  /* 0xfffffffc00f08947 */ /* 0x010fea000383ffff */
[----:B------:R-:W-:Y:S05]  /*b8e0*/  BRA `(.L_x_150) ;  /* 0xffffffe0003c7947 */ /* 0x000fea000383ffff */
        .weak           $__internal_0_$__cuda_sm10x_tcgen05_guardrail_trap_col_being_dealloced_not_returned_by_alloc
        .type           $__internal_0_$__cuda_sm10x_tcgen05_guardrail_trap_col_being_dealloced_not_returned_by_alloc,@function
        .size           $__internal_0_$__cuda_sm10x_tcgen05_guardrail_trap_col_being_dealloced_not_returned_by_alloc,($__internal_1_$__cuda_sm10x_tcgen05_guardrail_trap_phase_invalid_during_alloc - $__internal_0_$__cuda_sm10x_tcgen05_guardrail_trap_col_being_dealloced_not_returned_by_alloc)
$__internal_0_$__cuda_sm10x_tcgen05_guardrail_trap_col_being_dealloced_not_returned_by_alloc:
[----:B------:R-:W-:Y:S05]  /*b8f0*/  BPT.TRAP 0x1 ;  /* 0x000000040000795c */ /* 0x000fea0000300000 */
[----:B------:R-:W-:-:S04]  /*b900*/  HFMA2 R3, -RZ, RZ, 0, 0 ;  /* 0x00000000ff037431 */ /* 0x000fc800000001ff */
[----:B------:R-:W-:Y:S05]  /*b910*/  RET.REL.NODEC R2 `(_ZN7cutlass13device_kernelINS_4gemm6kernel13GemmUniversalIN4cute5tupleIJiiiiEEENS1_10collective13CollectiveMmaINS1_35MainloopSm100TmaUmmaWarpSpecializedILi16ELi2ELi4ENS5_IJNS4_1CILi8EEENSA_ILi1EEESC_EEEEENS5_IJNSA_ILi128EEENSA_ILi256EEENSA_ILi64EEEEEENS_12float_e5m2_tENS5_IJlSC_lEEESJ_SK_NS4_8TiledMMAINS4_8MMA_AtomIJNS4_10MMA_TraitsINS4_25SM100_MMA_F8F6F4_2x1SM_SSEJSJ_SJ_fSF_SG_NS4_17integral_constantINS4_4UMMA5MajorELSR_0EEESS_NSP_INSQ_7ScaleInELST_0EEESU_EEEEEENS4_6LayoutINS5_IJSC_SC_SC_EEENS5_IJNSA_ILi0EEESZ_SZ_EEEEENS5_IJNS4_10UnderscoreES12_S12_EEEEENS4_18SM100_TMA_2SM_LOADENS4_14ComposedLayoutINS4_7SwizzleILi2ELi4ELi3EEENS4_18smem_ptr_flag_bitsILi8EEENSX_INS5_IJSB_SH_EEENS5_IJSH_SC_EEEEEEEvNS4_8identityENS4_28SM100_TMA_2SM_LOAD_MULTICASTES1E_vS1F_EENS_8epilogue10collective18CollectiveEpilogueINS1I_23Sm100TmaWarpSpecializedILi4ELi2ELi32ELb0ELb0EEEJNS5_IJSH_SG_SH_EEENS5_IJNSX_ISH_SC_EENSX_INS5_IJNSA_ILi32EEENSA_ILi2EEEEEENS5_IJSC_SF_EEEEEEEESJ_SK_SJ_SK_NS1I_6fusion15FusionCallbacksIS1M_NS1V_17LinearCombinationISJ_fSJ_fLNS_15FloatRoundStyleE2EEES1N_S1U_JEEENS4_5SM1004TMEM4LOAD26SM100_TMEM_LOAD_32dp32b32xENS4_13SM90_TMA_LOADENS16_INS17_ILi1ELi4ELi3EEES1A_NSX_INS5_IJSB_S1P_EEENS5_IJS1P_SC_EEEEEEENS4_39AutoVectorizingCopyWithAssumedAlignmentILi128EEENS4_14SM90_TMA_STOREES2A_S2C_S2C_EEEvvEEEEvNT_6ParamsE) ;  /* 0xffffff4402b87950 */ /* 0x000fea0003c3ffff */
        .weak           $__internal_1_$__cuda_sm10x_tcgen05_guardrail_trap_phase_invalid_during_alloc
        .type           $__internal_1_$__cuda_sm10x_tcgen05_guardrail_trap_phase_invalid_during_alloc,@function
        .size           $__internal_1_$__cuda_sm10x_tcgen05_guardrail_trap_phase_invalid_during_alloc,($__internal_2_$__cuda_sm10x_tcgen05_guardrail_trap_unallocated_columns_being_dealloced - $__internal_1_$__cuda_sm10x_tcgen05_guardrail_trap_phase_invalid_during_alloc)
$__internal_1_$__cuda_sm10x_tcgen05_guardrail_trap_phase_invalid_during_alloc:
[----:B------:R-:W-:Y:S05]  /*b920*/  BPT.TRAP 0x1 ;  /* 0x000000040000795c */ /* 0x000fea0000300000 */
[----:B------:R-:W-:-:S04]  /*b930*/  MOV R5, 0x0 ;  /* 0x0000000000057802 */ /* 0x000fc80000000f00 */
[----:B------:R-:W-:Y:S05]  /*b940*/  RET.REL.NODEC R4 `(_ZN7cutlass13device_kernelINS_4gemm6kernel13GemmUniversalIN4cute5tupleIJiiiiEEENS1_10collective13CollectiveMmaINS1_35MainloopSm100TmaUmmaWarpSpecializedILi16ELi2ELi4ENS5_IJNS4_1CILi8EEENSA_ILi1EEESC_EEEEENS5_IJNSA_ILi128EEENSA_ILi256EEENSA_ILi64EEEEEENS_12float_e5m2_tENS5_IJlSC_lEEESJ_SK_NS4_8TiledMMAINS4_8MMA_AtomIJNS4_10MMA_TraitsINS4_25SM100_MMA_F8F6F4_2x1SM_SSEJSJ_SJ_fSF_SG_NS4_17integral_constantINS4_4UMMA5MajorELSR_0EEESS_NSP_INSQ_7ScaleInELST_0EEESU_EEEEEENS4_6LayoutINS5_IJSC_SC_SC_EEENS5_IJNSA_ILi0EEESZ_SZ_EEEEENS5_IJNS4_10UnderscoreES12_S12_EEEEENS4_18SM100_TMA_2SM_LOADENS4_14ComposedLayoutINS4_7SwizzleILi2ELi4ELi3EEENS4_18smem_ptr_flag_bitsILi8EEENSX_INS5_IJSB_SH_EEENS5_IJSH_SC_EEEEEEEvNS4_8identityENS4_28SM100_TMA_2SM_LOAD_MULTICASTES1E_vS1F_EENS_8epilogue10collective18CollectiveEpilogueINS1I_23Sm100TmaWarpSpecializedILi4ELi2ELi32ELb0ELb0EEEJNS5_IJSH_SG_SH_EEENS5_IJNSX_ISH_SC_EENSX_INS5_IJNSA_ILi32EEENSA_ILi2EEEEEENS5_IJSC_SF_EEEEEEEESJ_SK_SJ_SK_NS1I_6fusion15FusionCallbacksIS1M_NS1V_17LinearCombinationISJ_fSJ_fLNS_15FloatRoundStyleE2EEES1N_S1U_JEEENS4_5SM1004TMEM4LOAD26SM100_TMEM_LOAD_32dp32b32xENS4_13SM90_TMA_LOADENS16_INS17_ILi1ELi4ELi3EEES1A_NSX_INS5_IJSB_S1P_EEENS5_IJS1P_SC_EEEEEEENS4_39AutoVectorizingCopyWithAssumedAlignmentILi128EEENS4_14SM90_TMA_STOREES2A_S2C_S2C_EEEvvEEEEvNT_6ParamsE) ;  /* 0xffffff4404ac7950 */ /* 0x000fea0003c3ffff */
        .weak           $__internal_2_$__cuda_sm10x_tcgen05_guardrail_trap_unallocated_columns_being_dealloced
        .type           $__internal_2_$__cuda_sm10x_tcgen05_guardrail_trap_unallocated_columns_being_dealloced,@function
        .size           $__internal_2_$__cuda_sm10x_tcgen05_guardrail_trap_unallocated_columns_being_dealloced,(.L_x_228 - $__internal_2_$__cuda_sm10x_tcgen05_guardrail_trap_unallocated_columns_being_dealloced)
$__internal_2_$__cuda_sm10x_tcgen05_guardrail_trap_unallocated_columns_being_dealloced:
[----:B------:R-:W-:Y:S05]  /*b950*/  BPT.TRAP 0x1 ;  /* 0x000000040000795c */ /* 0x000fea0000300000 */
[----:B------:R-:W-:-:S04]  /*b960*/  HFMA2 R3, -RZ, RZ, 0, 0 ;  /* 0x00000000ff037431 */ /* 0x000fc800000001ff */
[----:B------:R-:W-:Y:S05]  /*b970*/  RET.REL.NODEC R2 `(_ZN7cutlass13device_kernelINS_4gemm6kernel13GemmUniversalIN4cute5tupleIJiiiiEEENS1_10collective13CollectiveMmaINS1_35MainloopSm100TmaUmmaWarpSpecializedILi16ELi2ELi4ENS5_IJNS4_1CILi8EEENSA_ILi1EEESC_EEEEENS5_IJNSA_ILi128EEENSA_ILi256EEENSA_ILi64EEEEEENS_12float_e5m2_tENS5_IJlSC_lEEESJ_SK_NS4_8TiledMMAINS4_8MMA_AtomIJNS4_10MMA_TraitsINS4_25SM100_MMA_F8F6F4_2x1SM_SSEJSJ_SJ_fSF_SG_NS4_17integral_constantINS4_4UMMA5MajorELSR_0EEESS_NSP_INSQ_7ScaleInELST_0EEESU_EEEEEENS4_6LayoutINS5_IJSC_SC_SC_EEENS5_IJNSA_ILi0EEESZ_SZ_EEEEENS5_IJNS4_10UnderscoreES12_S12_EEEEENS4_18SM100_TMA_2SM_LOADENS4_14ComposedLayoutINS4_7SwizzleILi2ELi4ELi3EEENS4_18smem_ptr_flag_bitsILi8EEENSX_INS5_IJSB_SH_EEENS5_IJSH_SC_EEEEEEEvNS4_8identityENS4_28SM100_TMA_2SM_LOAD_MULTICASTES1E_vS1F_EENS_8epilogue10collective18CollectiveEpilogueINS1I_23Sm100TmaWarpSpecializedILi4ELi2ELi32ELb0ELb0EEEJNS5_IJSH_SG_SH_EEENS5_IJNSX_ISH_SC_EENSX_INS5_IJNSA_ILi32EEENSA_ILi2EEEEEENS5_IJSC_SF_EEEEEEEESJ_SK_SJ_SK_NS1I_6fusion15FusionCallbacksIS1M_NS1V_17LinearCombinationISJ_fSJ_fLNS_15FloatRoundStyleE2EEES1N_S1U_JEEENS4_5SM1004TMEM4LOAD26SM100_TMEM_LOAD_32dp32b32xENS4_13SM90_TMA_LOADENS16_INS17_ILi1ELi4ELi3EEES1A_NSX_INS5_IJSB_S1P_EEENS5_IJS1P_SC_EEEEEEENS4_39AutoVectorizingCopyWithAssumedAlignmentILi128EEENS4_14SM90_TMA_STOREES2A_S2C_S2C_EEEvvEEEEvNT_6ParamsE) ;  /* 0xffffff4402a07950 */ /* 0x000fea0003c3ffff */
.L_x_227:
[----:B------:R-:W-:-:S00]  /*b980*/  BRA `(.L_x_227) ;  /* 0xfffffffc00fc7947 */ /* 0x000fc0000383ffff */
[----:B------:R-:W-:-:S00]  /*b990*/  NOP ;  /* 0x0000000000007918 */ /* 0x000fc00000000000 */
        /* <DEDUP_REMOVED lines=14> */
.L_x_228:


//--------------------- .nv.global.init           --------------------------
	.section	.nv.global.init,"aw",@progbits
.nv.global.init:
	.type		$str$27,@object
	.size		$str$27,($str$28 - $str$27)
$str$27:
        /*0000*/ 	.byte	0x28, 0x61, 0x64, 0x64, 0x72, 0x65, 0x73, 0x73, 0x20, 0x26, 0x20, 0x6d, 0x61, 0x73, 0x6b, 0x29
        /*0010*/ 	.byte	0x20, 0x3d, 0x3d, 0x20, 0x30, 0x00
	.type		$str$28,@object
	.size		$str$28,($str$26 - $str$28)
$str$28:
        /*0016*/ 	.byte	0x2f, 0x74, 0x6d, 0x70, 0x2f, 0x63, 0x75, 0x74, 0x6c, 0x61, 0x73, 0x73, 0x5f, 0x73, 0x77, 0x65
        /*0026*/ 	.byte	0x65, 0x70, 0x5f, 0x73, 0x72, 0x63, 0x2f, 0x69, 0x6e, 0x63, 0x6c, 0x75, 0x64, 0x65, 0x2f, 0x63
        /*0036*/ 	.byte	0x75, 0x74, 0x65, 0x2f, 0x70, 0x6f, 0x69, 0x6e, 0x74, 0x65, 0x72, 0x5f, 0x66, 0x6c, 0x61, 0x67
        /*0046*/ 	.byte	0x67, 0x65, 0x64, 0x2e, 0x68, 0x70, 0x70, 0x00
	.type		$str$26,@object
	.size		$str$26,($str$25 - $str$26)
$str$26:
        /*004e*/ 	.byte	0x2f, 0x74, 0x6d, 0x70, 0x2f, 0x63, 0x75, 0x74, 0x6c, 0x61, 0x73, 0x73, 0x5f, 0x73, 0x77, 0x65
        /*005e*/ 	.byte	0x65, 0x70, 0x5f, 0x73, 0x72, 0x63, 0x2f, 0x69, 0x6e, 0x63, 0x6c, 0x75, 0x64, 0x65, 0x2f, 0x63
        /*006e*/ 	.byte	0x75, 0x74, 0x65, 0x2f, 0x61, 0x74, 0x6f, 0x6d, 0x2f, 0x63, 0x6f, 0x70, 0x79, 0x5f, 0x74, 0x72
        /*007e*/ 	.byte	0x61, 0x69, 0x74, 0x73, 0x5f, 0x73, 0x6d, 0x31, 0x30, 0x30, 0x2e, 0x68, 0x70, 0x70, 0x00
	.type		$str$25,@object
	.size		$str$25,(__unnamed_1 - $str$25)
$str$25:
        /*008d*/ 	.byte	0x28, 0x28, 0x75, 0x69, 0x6e, 0x74, 0x33, 0x32, 0x5f, 0x74, 0x28, 0x74, 0x68, 0x72, 0x65, 0x61
        /*009d*/ 	.byte	0x64, 0x49, 0x64, 0x78, 0x2e, 0x78, 0x29, 0x20, 0x2f, 0x20, 0x33, 0x32, 0x29, 0x20, 0x25, 0x20
        /*00ad*/ 	.byte	0x34, 0x29, 0x20, 0x3d, 0x3d, 0x20, 0x28, 0x28, 0x28, 0x74, 0x6d, 0x65, 0x6d, 0x5f, 0x61, 0x64
        /*00bd*/ 	.byte	0x64, 0x72, 0x20, 0x3e, 0x3e, 0x20, 0x31, 0x36, 0x29, 0x20, 0x2f, 0x20, 0x33, 0x32, 0x29, 0x20
        /*00cd*/ 	.byte	0x25, 0x20, 0x34, 0x29, 0x00
	.type		__unnamed_1,@object
	.size		__unnamed_1,(__unnamed_2 - __unnamed_1)
__unnamed_1:
        /*00d2*/ 	.byte	0x61, 0x75, 0x74, 0x6f, 0x20, 0x63, 0x75, 0x74, 0x65, 0x3a, 0x3a, 0x61, 0x73, 0x5f, 0x70, 0x6f
        /* <DEDUP_REMOVED lines=24> */
        /*0262*/ 	.byte	0x3a, 0x3a, 0x43, 0x3c, 0x34, 0x30, 0x39, 0x36, 0x3e, 0x3e, 0x3e, 0x3e, 0x5d, 0x00
	.type		__unnamed_2,@object
	.size		__unnamed_2,(__unnamed_3 - __unnamed_2)
__unnamed_2:
        /* <DEDUP_REMOVED lines=26> */
	.type		__unnamed_3,@object
	.size		__unnamed_3,(.L_3 - __unnamed_3)
__unnamed_3:
        /* <DEDUP_REMOVED lines=40> */
        /*068e*/ 	.byte	0x74, 0x65, 0x3a, 0x3a, 0x43, 0x3c, 0x30, 0x3e, 0x3e, 0x3e, 0x3e, 0x5d, 0x00
.L_3:


//--------------------- .nv.shared._ZN7cutlass13device_kernelINS_4gemm6kernel13GemmUniversalIN4cute5tupleIJiiiiEEENS1_10collective13CollectiveMmaINS1_35MainloopSm100TmaUmmaWarpSpecializedILi16ELi2ELi4ENS5_IJNS4_1CILi8EEENSA_ILi1EEESC_EEEEENS5_IJNSA_ILi128EEENSA_ILi256EEENSA_ILi64EEEEEENS_12float_e5m2_tENS5_IJlSC_lEEESJ_SK_NS4_8TiledMMAINS4_8MMA_AtomIJNS4_10MMA_TraitsINS4_25SM100_MMA_F8F6F4_2x1SM_SSEJSJ_SJ_fSF_SG_NS4_17integral_constantINS4_4UMMA5MajorELSR_0EEESS_NSP_INSQ_7ScaleInELST_0EEESU_EEEEEENS4_6LayoutINS5_IJSC_SC_SC_EEENS5_IJNSA_ILi0EEESZ_SZ_EEEEENS5_IJNS4_10UnderscoreES12_S12_EEEEENS4_18SM100_TMA_2SM_LOADENS4_14ComposedLayoutINS4_7SwizzleILi2ELi4ELi3EEENS4_18smem_ptr_flag_bitsILi8EEENSX_INS5_IJSB_SH_EEENS5_IJSH_SC_EEEEEEEvNS4_8identityENS4_28SM100_TMA_2SM_LOAD_MULTICASTES1E_vS1F_EENS_8epilogue10collective18CollectiveEpilogueINS1I_23Sm100TmaWarpSpecializedILi4ELi2ELi32ELb0ELb0EEEJNS5_IJSH_SG_SH_EEENS5_IJNSX_ISH_SC_EENSX_INS5_IJNSA_ILi32EEENSA_ILi2EEEEEENS5_IJSC_SF_EEEEEEEESJ_SK_SJ_SK_NS1I_6fusion15FusionCallbacksIS1M_NS1V_17LinearCombinationISJ_fSJ_fLNS_15FloatRoundStyleE2EEES1N_S1U_JEEENS4_5SM1004TMEM4LOAD26SM100_TMEM_LOAD_32dp32b32xENS4_13SM90_TMA_LOADENS16_INS17_ILi1ELi4ELi3EEES1A_NSX_INS5_IJSB_S1P_EEENS5_IJS1P_SC_EEEEEEENS4_39AutoVectorizingCopyWithAssumedAlignmentILi128EEENS4_14SM90_TMA_STOREES2A_S2C_S2C_EEEvvEEEEvNT_6ParamsE --------------------------
	.section	.nv.shared._ZN7cutlass13device_kernelINS_4gemm6kernel13GemmUniversalIN4cute5tupleIJiiiiEEENS1_10collective13CollectiveMmaINS1_35MainloopSm100TmaUmmaWarpSpecializedILi16ELi2ELi4ENS5_IJNS4_1CILi8EEENSA_ILi1EEESC_EEEEENS5_IJNSA_ILi128EEENSA_ILi256EEENSA_ILi64EEEEEENS_12float_e5m2_tENS5_IJlSC_lEEESJ_SK_NS4_8TiledMMAINS4_8MMA_AtomIJNS4_10MMA_TraitsINS4_25SM100_MMA_F8F6F4_2x1SM_SSEJSJ_SJ_fSF_SG_NS4_17integral_constantINS4_4UMMA5MajorELSR_0EEESS_NSP_INSQ_7ScaleInELST_0EEESU_EEEEEENS4_6LayoutINS5_IJSC_SC_SC_EEENS5_IJNSA_ILi0EEESZ_SZ_EEEEENS5_IJNS4_10UnderscoreES12_S12_EEEEENS4_18SM100_TMA_2SM_LOADENS4_14ComposedLayoutINS4_7SwizzleILi2ELi4ELi3EEENS4_18smem_ptr_flag_bitsILi8EEENSX_INS5_IJSB_SH_EEENS5_IJSH_SC_EEEEEEEvNS4_8identityENS4_28SM100_TMA_2SM_LOAD_MULTICASTES1E_vS1F_EENS_8epilogue10collective18CollectiveEpilogueINS1I_23Sm100TmaWarpSpecializedILi4ELi2ELi32ELb0ELb0EEEJNS5_IJSH_SG_SH_EEENS5_IJNSX_ISH_SC_EENSX_INS5_IJNSA_ILi32EEENSA_ILi2EEEEEENS5_IJSC_SF_EEEEEEEESJ_SK_SJ_SK_NS1I_6fusion15FusionCallbacksIS1M_NS1V_17LinearCombinationISJ_fSJ_fLNS_15FloatRoundStyleE2EEES1N_S1U_JEEENS4_5SM1004TMEM4LOAD26SM100_TMEM_LOAD_32dp32b32xENS4_13SM90_TMA_LOADENS16_INS17_ILi1ELi4ELi3EEES1A_NSX_INS5_IJSB_S1P_EEENS5_IJS1P_SC_EEEEEEENS4_39AutoVectorizingCopyWithAssumedAlignmentILi128EEENS4_14SM90_TMA_STOREES2A_S2C_S2C_EEEvvEEEEvNT_6ParamsE,"aw",@nobits
	.sectionflags	@""
	.align	16
	.zero		1024


//--------------------- .nv.shared.reserved.0     --------------------------
	.section	.nv.shared.reserved.0,"aw",@nobits
	.weak		__nv_reservedSMEM_offset_0_alias
	.size		__nv_reservedSMEM_offset_0_alias, 0, 64
	.other		__nv_reservedSMEM_offset_0_alias,@"STO_CUDA_RESERVED_SHARED STV_DEFAULT"
__nv_reservedSMEM_offset_0_alias:
	.zero		0
.nv.shared.reserved.0:
	.zero		64
	.weak		__nv_reservedSMEM_tcgen05_partition
	.type		__nv_reservedSMEM_tcgen05_partition,@object
	.size		__nv_reservedSMEM_tcgen05_partition,(.L_0 - __nv_reservedSMEM_tcgen05_partition)
__nv_reservedSMEM_tcgen05_partition:
	.zero		32
.L_0:


//--------------------- .nv.global                --------------------------
	.section	.nv.global,"aw",@nobits
.nv.global:
	.type		_ZN40_INTERNAL_7e3afcff_4_k_cu_5cdadbf3_199734cute1_E,@object
	.size		_ZN40_INTERNAL_7e3afcff_4_k_cu_5cdadbf3_199734cute1_E,(_ZN40_INTERNAL_7e3afcff_4_k_cu_5cdadbf3_199734cuda3std3__45__cpo6cbeginE - _ZN40_INTERNAL_7e3afcff_4_k_cu_5cdadbf3_199734cute1_E)
_ZN40_INTERNAL_7e3afcff_4_k_cu_5cdadbf3_199734cute1_E:
	.zero		1
	.type		_ZN40_INTERNAL_7e3afcff_4_k_cu_5cdadbf3_199734cuda3std3__45__cpo6cbeginE,@object
	.size		_ZN40_INTERNAL_7e3afcff_4_k_cu_5cdadbf3_199734cuda3std3__45__cpo6cbeginE,(_ZN40_INTERNAL_7e3afcff_4_k_cu_5cdadbf3_199734cuda3std3__48in_placeE - _ZN40_INTERNAL_7e3afcff_4_k_cu_5cdadbf3_199734cuda3std3__45__cpo6cbeginE)
_ZN40_INTERNAL_7e3afcff_4_k_cu_5cdadbf3_199734cuda3std3__45__cpo6cbeginE:
	.zero		1
	.type		_ZN40_INTERNAL_7e3afcff_4_k_cu_5cdadbf3_199734cuda3std3__48in_placeE,@object
	.size		_ZN40_INTERNAL_7e3afcff_4_k_cu_5cdadbf3_199734cuda3std3__48in_placeE,(_ZN40_INTERNAL_7e3afcff_4_k_cu_5cdadbf3_199734cuda3std6ranges3__45__cpo9iter_moveE - _ZN40_INTERNAL_7e3afcff_4_k_cu_5cdadbf3_199734cuda3std3__48in_placeE)
_ZN40_INTERNAL_7e3afcff_4_k_cu_5cdadbf3_199734cuda3std3__48in_placeE:
	.zero		1
	.type		_ZN40_INTERNAL_7e3afcff_4_k_cu_5cdadbf3_199734cuda3std6ranges3__45__cpo9iter_moveE,@object
	.size		_ZN40_INTERNAL_7e3afcff_4_k_cu_5cdadbf3_199734cuda3std6ranges3__45__cpo9iter_moveE,(_ZN40_INTERNAL_7e3afcff_4_k_cu_5cdadbf3_199734cuda3std3__45__cpo5beginE - _ZN40_INTERNAL_7e3afcff_4_k_cu_5cdadbf3_199734cuda3std6ranges3__45__cpo9iter_moveE)
_ZN40_INTERNAL_7e3afcff_4_k_cu_5cdadbf3_199734cuda3std6ranges3__45__cpo9iter_moveE:
	.zero		1
	.type		_ZN40_INTERNAL_7e3afcff_4_k_cu_5cdadbf3_199734cuda3std3__45__cpo5beginE,@object
	.size		_ZN40_INTERNAL_7e3afcff_4_k_cu_5cdadbf3_199734cuda3std3__45__cpo5beginE,(_ZN40_INTERNAL_7e3afcff_4_k_cu_5cdadbf3_199734cuda3std3__442_GLOBAL__N__7e3afcff_4_k_cu_5cdadbf3_199736ignoreE - _ZN40_INTERNAL_7e3afcff_4_k_cu_5cdadbf3_199734cuda3std3__45__cpo5beginE)
_ZN40_INTERNAL_7e3afcff_4_k_cu_5cdadbf3_199734cuda3std3__45__cpo5beginE:
	.zero		1
	.type		_ZN40_INTERNAL_7e3afcff_4_k_cu_5cdadbf3_199734cuda3std3__442_GLOBAL__N__7e3afcff_4_k_cu_5cdadbf3_199736ignoreE,@object
	.size		_ZN40_INTERNAL_7e3afcff_4_k_cu_5cdadbf3_199734cuda3std3__442_GLOBAL__N__7e3afcff_4_k_cu_5cdadbf3_199736ignoreE,(_ZN40_INTERNAL_7e3afcff_4_k_cu_5cdadbf3_199734cute7productE - _ZN40_INTERNAL_7e3afcff_4_k_cu_5cdadbf3_199734cuda3std3__442_GLOBAL__N__7e3afcff_4_k_cu_5cdadbf3_199736ignoreE)
_ZN40_INTERNAL_7e3afcff_4_k_cu_5cdadbf3_199734cuda3std3__442_GLOBAL__N__7e3afcff_4_k_cu_5cdadbf3_199736ignoreE:
	.zero		1
	.type		_ZN40_INTERNAL_7e3afcff_4_k_cu_5cdadbf3_199734cute7productE,@object
	.size		_ZN40_INTERNAL_7e3afcff_4_k_cu_5cdadbf3_199734cute7productE,(_ZN40_INTERNAL_7e3afcff_4_k_cu_5cdadbf3_199734cuda3std3__45__cpo3endE - _ZN40_INTERNAL_7e3afcff_4_k_cu_5cdadbf3_199734cute7productE)
_ZN40_INTERNAL_7e3afcff_4_k_cu_5cdadbf3_199734cute7productE:
	.zero		1
	.type		_ZN40_INTERNAL_7e3afcff_4_k_cu_5cdadbf3_199734cuda3std3__45__cpo3endE,@object
	.size		_ZN40_INTERNAL_7e3afcff_4_k_cu_5cdadbf3_199734cuda3std3__45__cpo3endE,(_ZN40_INTERNAL_7e3afcff_4_k_cu_5cdadbf3_199734cuda3std3__419piecewise_constructE - _ZN40_INTERNAL_7e3afcff_4_k_cu_5cdadbf3_199734cuda3std3__45__cpo3endE)
_ZN40_INTERNAL_7e3afcff_4_k_cu_5cdadbf3_199734cuda3std3__45__cpo3endE:
	.zero		1
	.type		_ZN40_INTERNAL_7e3afcff_4_k_cu_5cdadbf3_199734cuda3std3__419piecewise_constructE,@object
	.size		_ZN40_INTERNAL_7e3afcff_4_k_cu_5cdadbf3_199734cuda3std3__419piecewise_constructE,(_ZN40_INTERNAL_7e3afcff_4_k_cu_5cdadbf3_199734cuda3std3__45__cpo4cendE - _ZN40_INTERNAL_7e3afcff_4_k_cu_5cdadbf3_199734cuda3std3__419piecewise_constructE)
_ZN40_INTERNAL_7e3afcff_4_k_cu_5cdadbf3_199734cuda3std3__419piecewise_constructE:
	.zero		1
	.type		_ZN40_INTERNAL_7e3afcff_4_k_cu_5cdadbf3_199734cuda3std3__45__cpo4cendE,@object
	.size		_ZN40_INTERNAL_7e3afcff_4_k_cu_5cdadbf3_199734cuda3std3__45__cpo4cendE,(_ZN40_INTERNAL_7e3afcff_4_k_cu_5cdadbf3_199734cuda3std6ranges3__45__cpo4swapE - _ZN40_INTERNAL_7e3afcff_4_k_cu_5cdadbf3_199734cuda3std3__45__cpo4cendE)
_ZN40_INTERNAL_7e3afcff_4_k_cu_5cdadbf3_199734cuda3std3__45__cpo4cendE:
	.zero		1
	.type		_ZN40_INTERNAL_7e3afcff_4_k_cu_5cdadbf3_199734cuda3std6ranges3__45__cpo4swapE,@object
	.size		_ZN40_INTERNAL_7e3afcff_4_k_cu_5cdadbf3_199734cuda3std6ranges3__45__cpo4swapE,(.L_11 - _ZN40_INTERNAL_7e3afcff_4_k_cu_5cdadbf3_199734cuda3std6ranges3__45__cpo4swapE)
_ZN40_INTERNAL_7e3afcff_4_k_cu_5cdadbf3_199734cuda3std6ranges3__45__cpo4swapE:
	.zero		1
.L_11:


//--------------------- .nv.constant0._ZN7cutlass13device_kernelINS_4gemm6kernel13GemmUniversalIN4cute5tupleIJiiiiEEENS1_10collective13CollectiveMmaINS1_35MainloopSm100TmaUmmaWarpSpecializedILi16ELi2ELi4ENS5_IJNS4_1CILi8EEENSA_ILi1EEESC_EEEEENS5_IJNSA_ILi128EEENSA_ILi256EEENSA_ILi64EEEEEENS_12float_e5m2_tENS5_IJlSC_lEEESJ_SK_NS4_8TiledMMAINS4_8MMA_AtomIJNS4_10MMA_TraitsINS4_25SM100_MMA_F8F6F4_2x1SM_SSEJSJ_SJ_fSF_SG_NS4_17integral_constantINS4_4UMMA5MajorELSR_0EEESS_NSP_INSQ_7ScaleInELST_0EEESU_EEEEEENS4_6LayoutINS5_IJSC_SC_SC_EEENS5_IJNSA_ILi0EEESZ_SZ_EEEEENS5_IJNS4_10UnderscoreES12_S12_EEEEENS4_18SM100_TMA_2SM_LOADENS4_14ComposedLayoutINS4_7SwizzleILi2ELi4ELi3EEENS4_18smem_ptr_flag_bitsILi8EEENSX_INS5_IJSB_SH_EEENS5_IJSH_SC_EEEEEEEvNS4_8identityENS4_28SM100_TMA_2SM_LOAD_MULTICASTES1E_vS1F_EENS_8epilogue10collective18CollectiveEpilogueINS1I_23Sm100TmaWarpSpecializedILi4ELi2ELi32ELb0ELb0EEEJNS5_IJSH_SG_SH_EEENS5_IJNSX_ISH_SC_EENSX_INS5_IJNSA_ILi32EEENSA_ILi2EEEEEENS5_IJSC_SF_EEEEEEEESJ_SK_SJ_SK_NS1I_6fusion15FusionCallbacksIS1M_NS1V_17LinearCombinationISJ_fSJ_fLNS_15FloatRoundStyleE2EEES1N_S1U_JEEENS4_5SM1004TMEM4LOAD26SM100_TMEM_LOAD_32dp32b32xENS4_13SM90_TMA_LOADENS16_INS17_ILi1ELi4ELi3EEES1A_NSX_INS5_IJSB_S1P_EEENS5_IJS1P_SC_EEEEEEENS4_39AutoVectorizingCopyWithAssumedAlignmentILi128EEENS4_14SM90_TMA_STOREES2A_S2C_S2C_EEEvvEEEEvNT_6ParamsE --------------------------
	.section	.nv.constant0._ZN7cutlass13device_kernelINS_4gemm6kernel13GemmUniversalIN4cute5tupleIJiiiiEEENS1_10collective13CollectiveMmaINS1_35MainloopSm100TmaUmmaWarpSpecializedILi16ELi2ELi4ENS5_IJNS4_1CILi8EEENSA_ILi1EEESC_EEEEENS5_IJNSA_ILi128EEENSA_ILi256EEENSA_ILi64EEEEEENS_12float_e5m2_tENS5_IJlSC_lEEESJ_SK_NS4_8TiledMMAINS4_8MMA_AtomIJNS4_10MMA_TraitsINS4_25SM100_MMA_F8F6F4_2x1SM_SSEJSJ_SJ_fSF_SG_NS4_17integral_constantINS4_4UMMA5MajorELSR_0EEESS_NSP_INSQ_7ScaleInELST_0EEESU_EEEEEENS4_6LayoutINS5_IJSC_SC_SC_EEENS5_IJNSA_ILi0EEESZ_SZ_EEEEENS5_IJNS4_10UnderscoreES12_S12_EEEEENS4_18SM100_TMA_2SM_LOADENS4_14ComposedLayoutINS4_7SwizzleILi2ELi4ELi3EEENS4_18smem_ptr_flag_bitsILi8EEENSX_INS5_IJSB_SH_EEENS5_IJSH_SC_EEEEEEEvNS4_8identityENS4_28SM100_TMA_2SM_LOAD_MULTICASTES1E_vS1F_EENS_8epilogue10collective18CollectiveEpilogueINS1I_23Sm100TmaWarpSpecializedILi4ELi2ELi32ELb0ELb0EEEJNS5_IJSH_SG_SH_EEENS5_IJNSX_ISH_SC_EENSX_INS5_IJNSA_ILi32EEENSA_ILi2EEEEEENS5_IJSC_SF_EEEEEEEESJ_SK_SJ_SK_NS1I_6fusion15FusionCallbacksIS1M_NS1V_17LinearCombinationISJ_fSJ_fLNS_15FloatRoundStyleE2EEES1N_S1U_JEEENS4_5SM1004TMEM4LOAD26SM100_TMEM_LOAD_32dp32b32xENS4_13SM90_TMA_LOADENS16_INS17_ILi1ELi4ELi3EEES1A_NSX_INS5_IJSB_S1P_EEENS5_IJS1P_SC_EEEEEEENS4_39AutoVectorizingCopyWithAssumedAlignmentILi128EEENS4_14SM90_TMA_STOREES2A_S2C_S2C_EEEvvEEEEvNT_6ParamsE,"a",@progbits
	.sectionflags	@""
	.align	4
.nv.constant0._ZN7cutlass13device_kernelINS_4gemm6kernel13GemmUniversalIN4cute5tupleIJiiiiEEENS1_10collective13CollectiveMmaINS1_35MainloopSm100TmaUmmaWarpSpecializedILi16ELi2ELi4ENS5_IJNS4_1CILi8EEENSA_ILi1EEESC_EEEEENS5_IJNSA_ILi128EEENSA_ILi256EEENSA_ILi64EEEEEENS_12float_e5m2_tENS5_IJlSC_lEEESJ_SK_NS4_8TiledMMAINS4_8MMA_AtomIJNS4_10MMA_TraitsINS4_25SM100_MMA_F8F6F4_2x1SM_SSEJSJ_SJ_fSF_SG_NS4_17integral_constantINS4_4UMMA5MajorELSR_0EEESS_NSP_INSQ_7ScaleInELST_0EEESU_EEEEEENS4_6LayoutINS5_IJSC_SC_SC_EEENS5_IJNSA_ILi0EEESZ_SZ_EEEEENS5_IJNS4_10UnderscoreES12_S12_EEEEENS4_18SM100_TMA_2SM_LOADENS4_14ComposedLayoutINS4_7SwizzleILi2ELi4ELi3EEENS4_18smem_ptr_flag_bitsILi8EEENSX_INS5_IJSB_SH_EEENS5_IJSH_SC_EEEEEEEvNS4_8identityENS4_28SM100_TMA_2SM_LOAD_MULTICASTES1E_vS1F_EENS_8epilogue10collective18CollectiveEpilogueINS1I_23Sm100TmaWarpSpecializedILi4ELi2ELi32ELb0ELb0EEEJNS5_IJSH_SG_SH_EEENS5_IJNSX_ISH_SC_EENSX_INS5_IJNSA_ILi32EEENSA_ILi2EEEEEENS5_IJSC_SF_EEEEEEEESJ_SK_SJ_SK_NS1I_6fusion15FusionCallbacksIS1M_NS1V_17LinearCombinationISJ_fSJ_fLNS_15FloatRoundStyleE2EEES1N_S1U_JEEENS4_5SM1004TMEM4LOAD26SM100_TMEM_LOAD_32dp32b32xENS4_13SM90_TMA_LOADENS16_INS17_ILi1ELi4ELi3EEES1A_NSX_INS5_IJSB_S1P_EEENS5_IJS1P_SC_EEEEEEENS4_39AutoVectorizingCopyWithAssumedAlignmentILi128EEENS4_14SM90_TMA_STOREES2A_S2C_S2C_EEEvvEEEEvNT_6ParamsE:
	.zero		2944


//--------------------- SYMBOLS --------------------------

	.type		.nv.reservedSmem.offset0,@object
	.size		.nv.reservedSmem.offset0,0x4
	.type		.nv.reservedSmem.cap,@object
	.size		.nv.reservedSmem.cap,0x4
	.type		__assertfail,@function
